// auto-generated by cutlass_sweep.gemm — config: {"arch": "sm_90", "cluster_m": 1, "cluster_n": 1, "dtype": "bf16", "dtype_b": "bf16", "layout": "nt", "stages": 0, "tile_k": 64, "tile_m": 64, "tile_n": 64}
#include "cutlass/cutlass.h"
#include "cutlass/gemm/collective/collective_builder.hpp"
#include "cutlass/gemm/device/gemm_universal_adapter.h"
#include "cutlass/gemm/kernel/gemm_universal.hpp"
#include "cutlass/epilogue/collective/collective_builder.hpp"

using ElemA = cutlass::bfloat16_t;
using ElemB = cutlass::bfloat16_t;
using ElemCD = cutlass::bfloat16_t;
using Acc  = float;
using TileShape    = cute::Shape<cute::_64, cute::_64, cute::_64>;
using ClusterShape = cute::Shape<cute::_1, cute::_1, cute::_1>;

using CollectiveEpilogue = typename cutlass::epilogue::collective::CollectiveBuilder<
    cutlass::arch::Sm90, cutlass::arch::OpClassTensorOp,
    TileShape, ClusterShape,
    cutlass::epilogue::collective::EpilogueTileAuto,
    Acc, Acc,
    ElemCD, cutlass::layout::RowMajor, 128 / cutlass::sizeof_bits<ElemCD>::value,
    ElemCD, cutlass::layout::RowMajor, 128 / cutlass::sizeof_bits<ElemCD>::value,
    cutlass::epilogue::collective::EpilogueScheduleAuto
  >::CollectiveOp;

using CollectiveMainloop = typename cutlass::gemm::collective::CollectiveBuilder<
    cutlass::arch::Sm90, cutlass::arch::OpClassTensorOp,
    ElemA, cutlass::layout::RowMajor, 128 / cutlass::sizeof_bits<ElemA>::value,
    ElemB, cutlass::layout::ColumnMajor, 128 / cutlass::sizeof_bits<ElemB>::value,
    Acc,
    TileShape, ClusterShape,
    cutlass::gemm::collective::StageCountAutoCarveout<static_cast<int>(sizeof(typename CollectiveEpilogue::SharedStorage))>,
    cutlass::gemm::collective::KernelScheduleAuto
  >::CollectiveOp;

using GemmKernel = cutlass::gemm::kernel::GemmUniversal<
    cute::Shape<int,int,int,int>,
    CollectiveMainloop,
    CollectiveEpilogue
>;
using Gemm = cutlass::gemm::device::GemmUniversalAdapter<GemmKernel>;

// Force the device kernel symbol into the cubin without needing a host main.
auto* _anchor = &cutlass::device_kernel<GemmKernel>;


// ===== COMPILED SASS (sm_90a) =====

	.target	sm_90a

	.elftype	@"ET_EXEC"


//--------------------- .note.nv.tkinfo           --------------------------
	.section	.note.nv.tkinfo,"",@"SHT_NOTE"
	.sectionflags	@"SHF_NOTE_NV_TKINFO"
	.tkinfo
        /*0018*/ 	.word	0x00000002
        /*0030*/ 	.string	""
        /*0030*/ 	.string	"ptxas"
        /*0030*/ 	.string	"Cuda compilation tools, release 13.0, V13.0.88"
        /*0030*/ 	.string	"Build cuda_13.0.r13.0/compiler.36424714_0"
        /*0030*/ 	.string	"-arch sm_90a -m 64 "



//--------------------- .note.nv.cuinfo           --------------------------
	.section	.note.nv.cuinfo,"",@"SHT_NOTE"
	.sectionflags	@"SHF_NOTE_NV_CUINFO"
        /*0018*/ 	.short	0x0002
        /*001a*/ 	.short	0x005a
        /*001c*/ 	.short	0x0082
	.zero		2


//--------------------- .nv.info                  --------------------------
	.section	.nv.info,"",@"SHT_CUDA_INFO"
	.align	4


	//----- nvinfo : EIATTR_REGCOUNT
	.align		4
        /*0000*/ 	.byte	0x04, 0x2f
        /*0002*/ 	.short	(.L_15 - .L_14)
	.align		4
.L_14:
        /*0004*/ 	.word	index@(_ZN7cutlass13device_kernelINS_4gemm6kernel13GemmUniversalIN4cute5tupleIJiiiiEEENS1_10collective13CollectiveMmaINS1_34MainloopSm90TmaGmmaWarpSpecializedILi14ENS5_IJNS4_1CILi1EEESB_SB_EEENS1_32KernelTmaWarpSpecializedPingpongEEENS5_IJNSA_ILi64EEESF_SF_EEENS_10bfloat16_tENS5_IJlSB_lEEESH_SI_NS4_8TiledMMAINS4_8MMA_AtomIJNS4_4SM904GMMA27MMA_64x64x16_F32BF16BF16_SSILNSM_5MajorE0ELSO_0ELNSM_7ScaleInE1ELSP_1EEEEEENS4_6LayoutISC_NS5_IJNSA_ILi0EEEST_ST_EEEEENS5_IJNS4_10UnderscoreESW_SW_EEEEENS4_13SM90_TMA_LOADENS4_14ComposedLayoutINS4_7SwizzleILi3ELi4ELi3EEENS4_18smem_ptr_flag_bitsILi16EEENSS_INS5_IJNSA_ILi8EEESF_EEENS5_IJSF_SB_EEEEEEEvNS4_8identityESZ_S19_vS1A_EENS_8epilogue10collective6detail29Sm90TmaWarpSpecializedAdapterINS1D_15DefaultEpilogueISH_SI_SI_NS1C_6thread17LinearCombinationISH_Li1EffLNS1H_9ScaleType4KindE0ELNS_15FloatRoundStyleE2ESH_EENS1_15EpilogueDefaultEEEEEvvEEEEvNT_6ParamsE)
        /*0008*/ 	.word	0x000000a8


	//----- nvinfo : EIATTR_FRAME_SIZE
	.align		4
.L_15:
        /*000c*/ 	.byte	0x04, 0x11
        /*000e*/ 	.short	(.L_17 - .L_16)
	.align		4
.L_16:
        /*0010*/ 	.word	index@(_ZN7cutlass13device_kernelINS_4gemm6kernel13GemmUniversalIN4cute5tupleIJiiiiEEENS1_10collective13CollectiveMmaINS1_34MainloopSm90TmaGmmaWarpSpecializedILi14ENS5_IJNS4_1CILi1EEESB_SB_EEENS1_32KernelTmaWarpSpecializedPingpongEEENS5_IJNSA_ILi64EEESF_SF_EEENS_10bfloat16_tENS5_IJlSB_lEEESH_SI_NS4_8TiledMMAINS4_8MMA_AtomIJNS4_4SM904GMMA27MMA_64x64x16_F32BF16BF16_SSILNSM_5MajorE0ELSO_0ELNSM_7ScaleInE1ELSP_1EEEEEENS4_6LayoutISC_NS5_IJNSA_ILi0EEEST_ST_EEEEENS5_IJNS4_10UnderscoreESW_SW_EEEEENS4_13SM90_TMA_LOADENS4_14ComposedLayoutINS4_7SwizzleILi3ELi4ELi3EEENS4_18smem_ptr_flag_bitsILi16EEENSS_INS5_IJNSA_ILi8EEESF_EEENS5_IJSF_SB_EEEEEEEvNS4_8identityESZ_S19_vS1A_EENS_8epilogue10collective6detail29Sm90TmaWarpSpecializedAdapterINS1D_15DefaultEpilogueISH_SI_SI_NS1C_6thread17LinearCombinationISH_Li1EffLNS1H_9ScaleType4KindE0ELNS_15FloatRoundStyleE2ESH_EENS1_15EpilogueDefaultEEEEEvvEEEEvNT_6ParamsE)
        /*0014*/ 	.word	0x00000008


	//----- nvinfo : EIATTR_MIN_STACK_SIZE
	.align		4
.L_17:
        /*0018*/ 	.byte	0x04, 0x12
        /*001a*/ 	.short	(.L_19 - .L_18)
	.align		4
.L_18:
        /*001c*/ 	.word	index@(_ZN7cutlass13device_kernelINS_4gemm6kernel13GemmUniversalIN4cute5tupleIJiiiiEEENS1_10collective13CollectiveMmaINS1_34MainloopSm90TmaGmmaWarpSpecializedILi14ENS5_IJNS4_1CILi1EEESB_SB_EEENS1_32KernelTmaWarpSpecializedPingpongEEENS5_IJNSA_ILi64EEESF_SF_EEENS_10bfloat16_tENS5_IJlSB_lEEESH_SI_NS4_8TiledMMAINS4_8MMA_AtomIJNS4_4SM904GMMA27MMA_64x64x16_F32BF16BF16_SSILNSM_5MajorE0ELSO_0ELNSM_7ScaleInE1ELSP_1EEEEEENS4_6LayoutISC_NS5_IJNSA_ILi0EEEST_ST_EEEEENS5_IJNS4_10UnderscoreESW_SW_EEEEENS4_13SM90_TMA_LOADENS4_14ComposedLayoutINS4_7SwizzleILi3ELi4ELi3EEENS4_18smem_ptr_flag_bitsILi16EEENSS_INS5_IJNSA_ILi8EEESF_EEENS5_IJSF_SB_EEEEEEEvNS4_8identityESZ_S19_vS1A_EENS_8epilogue10collective6detail29Sm90TmaWarpSpecializedAdapterINS1D_15DefaultEpilogueISH_SI_SI_NS1C_6thread17LinearCombinationISH_Li1EffLNS1H_9ScaleType4KindE0ELNS_15FloatRoundStyleE2ESH_EENS1_15EpilogueDefaultEEEEEvvEEEEvNT_6ParamsE)
        /*0020*/ 	.word	0x00000008
.L_19:


//--------------------- .nv.compat                --------------------------
	.section	.nv.compat,"",@"SHT_CUDA_COMPAT_INFO"
	.align	4
        /*0000*/ 	.byte	0x02, 0x09, 0x01, 0x00, 0x02, 0x02, 0x04, 0x00, 0x02, 0x05, 0x05, 0x00, 0x03, 0x07, 0x01, 0x01
        /*0010*/ 	.byte	0x02, 0x03, 0x01, 0x00, 0x02, 0x06, 0x01, 0x00, 0x04, 0x0b, 0x08, 0x00, 0x00, 0x00, 0x00, 0x00
        /*0020*/ 	.byte	0x00, 0x00, 0x00, 0x00


//--------------------- .nv.info._ZN7cutlass13device_kernelINS_4gemm6kernel13GemmUniversalIN4cute5tupleIJiiiiEEENS1_10collective13CollectiveMmaINS1_34MainloopSm90TmaGmmaWarpSpecializedILi14ENS5_IJNS4_1CILi1EEESB_SB_EEENS1_32KernelTmaWarpSpecializedPingpongEEENS5_IJNSA_ILi64EEESF_SF_EEENS_10bfloat16_tENS5_IJlSB_lEEESH_SI_NS4_8TiledMMAINS4_8MMA_AtomIJNS4_4SM904GMMA27MMA_64x64x16_F32BF16BF16_SSILNSM_5MajorE0ELSO_0ELNSM_7ScaleInE1ELSP_1EEEEEENS4_6LayoutISC_NS5_IJNSA_ILi0EEEST_ST_EEEEENS5_IJNS4_10UnderscoreESW_SW_EEEEENS4_13SM90_TMA_LOADENS4_14ComposedLayoutINS4_7SwizzleILi3ELi4ELi3EEENS4_18smem_ptr_flag_bitsILi16EEENSS_INS5_IJNSA_ILi8EEESF_EEENS5_IJSF_SB_EEEEEEEvNS4_8identityESZ_S19_vS1A_EENS_8epilogue10collective6detail29Sm90TmaWarpSpecializedAdapterINS1D_15DefaultEpilogueISH_SI_SI_NS1C_6thread17LinearCombinationISH_Li1EffLNS1H_9ScaleType4KindE0ELNS_15FloatRoundStyleE2ESH_EENS1_15EpilogueDefaultEEEEEvvEEEEvNT_6ParamsE --------------------------
	.section	.nv.info._ZN7cutlass13device_kernelINS_4gemm6kernel13GemmUniversalIN4cute5tupleIJiiiiEEENS1_10collective13CollectiveMmaINS1_34MainloopSm90TmaGmmaWarpSpecializedILi14ENS5_IJNS4_1CILi1EEESB_SB_EEENS1_32KernelTmaWarpSpecializedPingpongEEENS5_IJNSA_ILi64EEESF_SF_EEENS_10bfloat16_tENS5_IJlSB_lEEESH_SI_NS4_8TiledMMAINS4_8MMA_AtomIJNS4_4SM904GMMA27MMA_64x64x16_F32BF16BF16_SSILNSM_5MajorE0ELSO_0ELNSM_7ScaleInE1ELSP_1EEEEEENS4_6LayoutISC_NS5_IJNSA_ILi0EEEST_ST_EEEEENS5_IJNS4_10UnderscoreESW_SW_EEEEENS4_13SM90_TMA_LOADENS4_14ComposedLayoutINS4_7SwizzleILi3ELi4ELi3EEENS4_18smem_ptr_flag_bitsILi16EEENSS_INS5_IJNSA_ILi8EEESF_EEENS5_IJSF_SB_EEEEEEEvNS4_8identityESZ_S19_vS1A_EENS_8epilogue10collective6detail29Sm90TmaWarpSpecializedAdapterINS1D_15DefaultEpilogueISH_SI_SI_NS1C_6thread17LinearCombinationISH_Li1EffLNS1H_9ScaleType4KindE0ELNS_15FloatRoundStyleE2ESH_EENS1_15EpilogueDefaultEEEEEvvEEEEvNT_6ParamsE,"",@"SHT_CUDA_INFO"
	.sectionflags	@""
	.align	4


	//----- nvinfo : EIATTR_CUDA_API_VERSION
	.align		4
        /*0000*/ 	.byte	0x04, 0x37
        /*0002*/ 	.short	(.L_21 - .L_20)
.L_20:
        /*0004*/ 	.word	0x00000082


	//----- nvinfo : EIATTR_KPARAM_INFO
	.align		4
.L_21:
        /*0008*/ 	.byte	0x04, 0x17
        /*000a*/ 	.short	(.L_23 - .L_22)
.L_22:
        /*000c*/ 	.word	0x00000000
        /*0010*/ 	.short	0x0000
        /*0012*/ 	.short	0x0070
        /*0014*/ 	.byte	0x00, 0xf0, 0x01, 0x10


	//----- nvinfo : EIATTR_SPARSE_MMA_MASK
	.align		4
.L_23:
        /*0018*/ 	.byte	0x03, 0x50
        /*001a*/ 	.short	0x0000


	//----- nvinfo : EIATTR_MAXREG_COUNT
	.align		4
        /*001c*/ 	.byte	0x03, 0x1b
        /*001e*/ 	.short	0x00a8


	//----- nvinfo : EIATTR_NUM_BARRIERS
	.align		4
        /*0020*/ 	.byte	0x02, 0x4c
        /*0022*/ 	.byte	0x01
	.zero		1


	//----- nvinfo : EIATTR_EXTERNS
	.align		4
        /*0024*/ 	.byte	0x04, 0x0f
        /*0026*/ 	.short	(.L_25 - .L_24)


	//   ....[0]....
	.align		4
.L_24:
        /*0028*/ 	.word	index@(__assertfail)


	//----- nvinfo : EIATTR_ANNOTATIONS
	.align		4
.L_25:
        /*002c*/ 	.byte	0x04, 0x55
        /*002e*/ 	.short	(.L_27 - .L_26)


	//   ....[0]....
.L_26:
        /*0030*/ 	.word	0x00000001
        /*0034*/ 	.byte	0x40, 0x0c, 0x00, 0x00, 0x01, 0x00, 0x00, 0x00, 0x90, 0x44, 0x00, 0x00, 0x01, 0x00, 0x00, 0x00
        /*0044*/ 	.byte	0x80, 0x50, 0x00, 0x00


	//----- nvinfo : EIATTR_MERCURY_ISA_VERSION
	.align		4
.L_27:
        /*0048*/ 	.byte	0x03, 0x5f
        /*004a*/ 	.short	0x0101


	//----- nvinfo : EIATTR_INT_WARP_WIDE_INSTR_OFFSETS
	.align		4
        /*004c*/ 	.byte	0x04, 0x31
        /*004e*/ 	.short	(.L_29 - .L_28)


	//   ....[0]....
.L_28:
        /*0050*/ 	.word	0x00000550


	//   ....[1]....
        /*0054*/ 	.word	0x00000570


	//   ....[2]....
        /*0058*/ 	.word	0x000005f0


	//   ....[3]....
        /*005c*/ 	.word	0x00000600


	//   ....[4]....
        /*0060*/ 	.word	0x00000610


	//   ....[5]....
        /*0064*/ 	.word	0x00000630


	//   ....[6]....
        /*0068*/ 	.word	0x000006c0


	//   ....[7]....
        /*006c*/ 	.word	0x000006e0


	//----- nvinfo : EIATTR_COOP_GROUP_MASK_REGIDS
	.align		4
.L_29:
        /*0070*/ 	.byte	0x04, 0x29
        /*0072*/ 	.short	(.L_31 - .L_30)


	//   ....[0]....
.L_30:
        /*0074*/ 	.word	0xffffffff


	//   ....[1]....
        /*0078*/ 	.word	0xffffffff


	//   ....[2]....
        /*007c*/ 	.word	0xffffffff


	//   ....[3]....
        /*0080*/ 	.word	0xffffffff


	//   ....[4]....
        /*0084*/ 	.word	0xffffffff


	//   ....[5]....
        /*0088*/ 	.word	0xffffffff


	//----- nvinfo : EIATTR_COOP_GROUP_INSTR_OFFSETS
	.align		4
.L_31:
        /*008c*/ 	.byte	0x04, 0x28
        /*008e*/ 	.short	(.L_33 - .L_32)


	//   ....[0]....
.L_32:
        /*0090*/ 	.word	0x00000070


	//   ....[1]....
        /*0094*/ 	.word	0x00000080


	//   ....[2]....
        /*0098*/ 	.word	0x00000140


	//   ....[3]....
        /*009c*/ 	.word	0x00000440


	//   ....[4]....
        /*00a0*/ 	.word	0x00000480


	//   ....[5]....
        /*00a4*/ 	.word	0x000004d0


	//----- nvinfo : EIATTR_REG_RECONFIG
	.align		4
.L_33:
        /*00a8*/ 	.byte	0x01, 0x54
	.zero		2


	//----- nvinfo : EIATTR_SYSCALL_OFFSETS
	.align		4
        /*00ac*/ 	.byte	0x04, 0x46
        /*00ae*/ 	.short	(.L_35 - .L_34)


	//   ....[0]....
.L_34:
        /*00b0*/ 	.word	0x00001780


	//----- nvinfo : EIATTR_MBARRIER_INSTR_OFFSETS
	.align		4
.L_35:
        /*00b4*/ 	.byte	0x04, 0x39
        /*00b6*/ 	.short	(.L_37 - .L_36)


	//   ....[0]....
.L_36:
        /*00b8*/ 	.word	0x00000260
        /*00bc*/ 	.word	0x000000ff
        /*00c0*/ 	.word	0x00000000
        /*00c4*/ 	.short	0x0100
        /*00c6*/ 	.byte	0x08
	.zero		1


	//   ....[1]....
        /*00c8*/ 	.word	0x00000270
        /*00cc*/ 	.word	0x000000ff
        /*00d0*/ 	.word	0x00000070
        /*00d4*/ 	.short	0x0100
        /*00d6*/ 	.byte	0x08
	.zero		1


	//   ....[2]....
        /*00d8*/ 	.word	0x00000280
        /*00dc*/ 	.word	0x000000ff
        /*00e0*/ 	.word	0x00000008
        /*00e4*/ 	.short	0x0100
        /*00e6*/ 	.byte	0x08
	.zero		1


	//   ....[3]....
        /*00e8*/ 	.word	0x00000290
        /*00ec*/ 	.word	0x000000ff
        /*00f0*/ 	.word	0x00000078
        /*00f4*/ 	.short	0x0100
        /*00f6*/ 	.byte	0x08
	.zero		1


	//   ....[4]....
        /*00f8*/ 	.word	0x000002a0
        /*00fc*/ 	.word	0x000000ff
        /*0100*/ 	.word	0x00000010
        /*0104*/ 	.short	0x0100
        /*0106*/ 	.byte	0x08
	.zero		1


	//   ....[5]....
        /*0108*/ 	.word	0x000002b0
        /*010c*/ 	.word	0x000000ff
        /*0110*/ 	.word	0x00000080
        /*0114*/ 	.short	0x0100
        /*0116*/ 	.byte	0x08
	.zero		1


	//   ....[6]....
        /*0118*/ 	.word	0x000002c0
        /*011c*/ 	.word	0x000000ff
        /*0120*/ 	.word	0x00000018
        /*0124*/ 	.short	0x0100
        /*0126*/ 	.byte	0x08
	.zero		1


	//   ....[7]....
        /*0128*/ 	.word	0x000002d0
        /*012c*/ 	.word	0x000000ff
        /*0130*/ 	.word	0x00000088
        /*0134*/ 	.short	0x0100
        /*0136*/ 	.byte	0x08
	.zero		1


	//   ....[8]....
        /*0138*/ 	.word	0x000002e0
        /*013c*/ 	.word	0x000000ff
        /*0140*/ 	.word	0x00000020
        /*0144*/ 	.short	0x0100
        /*0146*/ 	.byte	0x08
	.zero		1


	//   ....[9]....
        /*0148*/ 	.word	0x000002f0
        /*014c*/ 	.word	0x000000ff
        /*0150*/ 	.word	0x00000090
        /*0154*/ 	.short	0x0100
        /*0156*/ 	.byte	0x08
	.zero		1


	//   ....[10]....
        /*0158*/ 	.word	0x00000300
        /*015c*/ 	.word	0x000000ff
        /*0160*/ 	.word	0x00000028
        /*0164*/ 	.short	0x0100
        /*0166*/ 	.byte	0x08
	.zero		1


	//   ....[11]....
        /*0168*/ 	.word	0x00000310
        /*016c*/ 	.word	0x000000ff
        /*0170*/ 	.word	0x00000098
        /*0174*/ 	.short	0x0100
        /*0176*/ 	.byte	0x08
	.zero		1


	//   ....[12]....
        /*0178*/ 	.word	0x00000320
        /*017c*/ 	.word	0x000000ff
        /*0180*/ 	.word	0x00000030
        /*0184*/ 	.short	0x0100
        /*0186*/ 	.byte	0x08
	.zero		1


	//   ....[13]....
        /*0188*/ 	.word	0x00000330
        /*018c*/ 	.word	0x000000ff
        /*0190*/ 	.word	0x000000a0
        /*0194*/ 	.short	0x0100
        /*0196*/ 	.byte	0x08
	.zero		1


	//   ....[14]....
        /*0198*/ 	.word	0x00000340
        /*019c*/ 	.word	0x000000ff
        /*01a0*/ 	.word	0x00000038
        /*01a4*/ 	.short	0x0100
        /*01a6*/ 	.byte	0x08
	.zero		1


	//   ....[15]....
        /*01a8*/ 	.word	0x00000350
        /*01ac*/ 	.word	0x000000ff
        /*01b0*/ 	.word	0x000000a8
        /*01b4*/ 	.short	0x0100
        /*01b6*/ 	.byte	0x08
	.zero		1


	//   ....[16]....
        /*01b8*/ 	.word	0x00000360
        /*01bc*/ 	.word	0x000000ff
        /*01c0*/ 	.word	0x00000040
        /*01c4*/ 	.short	0x0100
        /*01c6*/ 	.byte	0x08
	.zero		1


	//   ....[17]....
        /*01c8*/ 	.word	0x00000370
        /*01cc*/ 	.word	0x000000ff
        /*01d0*/ 	.word	0x000000b0
        /*01d4*/ 	.short	0x0100
        /*01d6*/ 	.byte	0x08
	.zero		1


	//   ....[18]....
        /*01d8*/ 	.word	0x00000380
        /*01dc*/ 	.word	0x000000ff
        /*01e0*/ 	.word	0x00000048
        /*01e4*/ 	.short	0x0100
        /*01e6*/ 	.byte	0x08
	.zero		1


	//   ....[19]....
        /*01e8*/ 	.word	0x00000390
        /*01ec*/ 	.word	0x000000ff
        /*01f0*/ 	.word	0x000000b8
        /*01f4*/ 	.short	0x0100
        /*01f6*/ 	.byte	0x08
	.zero		1


	//   ....[20]....
        /*01f8*/ 	.word	0x000003a0
        /*01fc*/ 	.word	0x000000ff
        /*0200*/ 	.word	0x00000050
        /*0204*/ 	.short	0x0100
        /*0206*/ 	.byte	0x08
	.zero		1


	//   ....[21]....
        /*0208*/ 	.word	0x000003b0
        /*020c*/ 	.word	0x000000ff
        /*0210*/ 	.word	0x000000c0
        /*0214*/ 	.short	0x0100
        /*0216*/ 	.byte	0x08
	.zero		1


	//   ....[22]....
        /*0218*/ 	.word	0x000003c0
        /*021c*/ 	.word	0x000000ff
        /*0220*/ 	.word	0x00000058
        /*0224*/ 	.short	0x0100
        /*0226*/ 	.byte	0x08
	.zero		1


	//   ....[23]....
        /*0228*/ 	.word	0x000003d0
        /*022c*/ 	.word	0x000000ff
        /*0230*/ 	.word	0x000000c8
        /*0234*/ 	.short	0x0100
        /*0236*/ 	.byte	0x08
	.zero		1


	//   ....[24]....
        /*0238*/ 	.word	0x000003e0
        /*023c*/ 	.word	0x000000ff
        /*0240*/ 	.word	0x00000060
        /*0244*/ 	.short	0x0100
        /*0246*/ 	.byte	0x08
	.zero		1


	//   ....[25]....
        /*0248*/ 	.word	0x000003f0
        /*024c*/ 	.word	0x000000ff
        /*0250*/ 	.word	0x000000d0
        /*0254*/ 	.short	0x0100
        /*0256*/ 	.byte	0x08
	.zero		1


	//   ....[26]....
        /*0258*/ 	.word	0x00000400
        /*025c*/ 	.word	0x000000ff
        /*0260*/ 	.word	0x00000068
        /*0264*/ 	.short	0x0100
        /*0266*/ 	.byte	0x08
	.zero		1


	//   ....[27]....
        /*0268*/ 	.word	0x00000410
        /*026c*/ 	.word	0x000000ff
        /*0270*/ 	.word	0x000000d8
        /*0274*/ 	.short	0x0100
        /*0276*/ 	.byte	0x08
	.zero		1


	//   ....[28]....
        /*0278*/ 	.word	0x00000720
        /*027c*/ 	.word	0x000000ff
        /*0280*/ 	.word	0x00000110
        /*0284*/ 	.short	0x0100
        /*0286*/ 	.byte	0x08
	.zero		1


	//   ....[29]....
        /*0288*/ 	.word	0x00000790
        /*028c*/ 	.word	0x000000ff
        /*0290*/ 	.word	0x00000118
        /*0294*/ 	.short	0x0100
        /*0296*/ 	.byte	0x08
	.zero		1


	//   ....[30]....
        /*0298*/ 	.word	0x000007b0
        /*029c*/ 	.word	0x000000ff
        /*02a0*/ 	.word	0x000000f0
        /*02a4*/ 	.short	0x0100
        /*02a6*/ 	.byte	0x09
	.zero		1


	//   ....[31]....
        /*02a8*/ 	.word	0x000007c0
        /*02ac*/ 	.word	0x000000ff
        /*02b0*/ 	.word	0x000000f8
        /*02b4*/ 	.short	0x0100
        /*02b6*/ 	.byte	0x09
	.zero		1


	//   ....[32]....
        /*02b8*/ 	.word	0x000007d0
        /*02bc*/ 	.word	0x000000ff
        /*02c0*/ 	.word	0x00000100
        /*02c4*/ 	.short	0x0100
        /*02c6*/ 	.byte	0x09
	.zero		1


	//   ....[33]....
        /*02c8*/ 	.word	0x000007e0
        /*02cc*/ 	.word	0x000000ff
        /*02d0*/ 	.word	0x00000108
        /*02d4*/ 	.short	0x0100
        /*02d6*/ 	.byte	0x09
	.zero		1


	//   ....[34]....
        /*02d8*/ 	.word	0x00001660
        /*02dc*/ 	.word	0x0000003d
        /*02e0*/ 	.word	0x00000000
        /*02e4*/ 	.short	0x010a
        /*02e6*/ 	.byte	0x2a
	.zero		1


	//   ....[35]....
        /*02e8*/ 	.word	0x00001800
        /*02ec*/ 	.word	0x00000003
        /*02f0*/ 	.word	0x00000000
        /*02f4*/ 	.short	0x010a
        /*02f6*/ 	.byte	0x3f
	.zero		1


	//   ....[36]....
        /*02f8*/ 	.word	0x00001840
        /*02fc*/ 	.word	0x00000003
        /*0300*/ 	.word	0x00000000
        /*0304*/ 	.short	0x010a
        /*0306*/ 	.byte	0x3f
	.zero		1


	//   ....[37]....
        /*0308*/ 	.word	0x00001b40
        /*030c*/ 	.word	0x000000ff
        /*0310*/ 	.word	0x00000000
        /*0314*/ 	.short	0x010a
        /*0316*/ 	.byte	0x04
	.zero		1


	//   ....[38]....
        /*0318*/ 	.word	0x00001b80
        /*031c*/ 	.word	0x000000ff
        /*0320*/ 	.word	0x00000000
        /*0324*/ 	.short	0x010a
        /*0326*/ 	.byte	0x04
	.zero		1


	//   ....[39]....
        /*0328*/ 	.word	0x00001de0
        /*032c*/ 	.word	0x000000ff
        /*0330*/ 	.word	0x00000000
        /*0334*/ 	.short	0x0101
        /*0336*/ 	.byte	0x04
	.zero		1


	//   ....[40]....
        /*0338*/ 	.word	0x00001ed0
        /*033c*/ 	.word	0x0000003e
        /*0340*/ 	.word	0x00000000
        /*0344*/ 	.short	0x0101
        /*0346*/ 	.byte	0x2f
	.zero		1


	//   ....[41]....
        /*0348*/ 	.word	0x00001fb0
        /*034c*/ 	.word	0x000000ff
        /*0350*/ 	.word	0x00000000
        /*0354*/ 	.short	0x0101
        /*0356*/ 	.byte	0x06
	.zero		1


	//   ....[42]....
        /*0358*/ 	.word	0x00002060
        /*035c*/ 	.word	0x0000003d
        /*0360*/ 	.word	0x00000010
        /*0364*/ 	.short	0x010a
        /*0366*/ 	.byte	0x2a
	.zero		1


	//   ....[43]....
        /*0368*/ 	.word	0x000044b0
        /*036c*/ 	.word	0x00000040
        /*0370*/ 	.word	0x00000000
        /*0374*/ 	.short	0x0101
        /*0376*/ 	.byte	0x2f
	.zero		1


	//   ....[44]....
        /*0378*/ 	.word	0x00004e10
        /*037c*/ 	.word	0x0000000a
        /*0380*/ 	.word	0x00000070
        /*0384*/ 	.short	0x010a
        /*0386*/ 	.byte	0x3f
	.zero		1


	//   ....[45]....
        /*0388*/ 	.word	0x00005190
        /*038c*/ 	.word	0x00000008
        /*0390*/ 	.word	0x00000118
        /*0394*/ 	.short	0x0101
        /*0396*/ 	.byte	0x3f
	.zero		1


	//   ....[46]....
        /*0398*/ 	.word	0x00005920
        /*039c*/ 	.word	0x00000009
        /*03a0*/ 	.word	0x00000000
        /*03a4*/ 	.short	0x010a
        /*03a6*/ 	.byte	0x3f
	.zero		1


	//   ....[47]....
        /*03a8*/ 	.word	0x000059a0
        /*03ac*/ 	.word	0x00000008
        /*03b0*/ 	.word	0x00000000
        /*03b4*/ 	.short	0x010a
        /*03b6*/ 	.byte	0x3f
	.zero		1


	//   ....[48]....
        /*03b8*/ 	.word	0x00005a30
        /*03bc*/ 	.word	0x00000009
        /*03c0*/ 	.word	0x00000000
        /*03c4*/ 	.short	0x010a
        /*03c6*/ 	.byte	0x3f
	.zero		1


	//   ....[49]....
        /*03c8*/ 	.word	0x00005ac0
        /*03cc*/ 	.word	0x00000008
        /*03d0*/ 	.word	0x00000000
        /*03d4*/ 	.short	0x010a
        /*03d6*/ 	.byte	0x3f
	.zero		1


	//   ....[50]....
        /*03d8*/ 	.word	0x00005b50
        /*03dc*/ 	.word	0x00000009
        /*03e0*/ 	.word	0x00000000
        /*03e4*/ 	.short	0x010a
        /*03e6*/ 	.byte	0x3f
	.zero		1


	//   ....[51]....
        /*03e8*/ 	.word	0x00005be0
        /*03ec*/ 	.word	0x00000008
        /*03f0*/ 	.word	0x00000000
        /*03f4*/ 	.short	0x010a
        /*03f6*/ 	.byte	0x3f
	.zero		1


	//   ....[52]....
        /*03f8*/ 	.word	0x00005c70
        /*03fc*/ 	.word	0x00000009
        /*0400*/ 	.word	0x00000000
        /*0404*/ 	.short	0x010a
        /*0406*/ 	.byte	0x3f
	.zero		1


	//   ....[53]....
        /*0408*/ 	.word	0x00005d00
        /*040c*/ 	.word	0x00000008
        /*0410*/ 	.word	0x00000000
        /*0414*/ 	.short	0x010a
        /*0416*/ 	.byte	0x3f
	.zero		1


	//   ....[54]....
        /*0418*/ 	.word	0x00005d90
        /*041c*/ 	.word	0x00000009
        /*0420*/ 	.word	0x00000000
        /*0424*/ 	.short	0x010a
        /*0426*/ 	.byte	0x3f
	.zero		1


	//   ....[55]....
        /*0428*/ 	.word	0x00005e20
        /*042c*/ 	.word	0x00000008
        /*0430*/ 	.word	0x00000000
        /*0434*/ 	.short	0x010a
        /*0436*/ 	.byte	0x3f
	.zero		1


	//   ....[56]....
        /*0438*/ 	.word	0x00005eb0
        /*043c*/ 	.word	0x00000009
        /*0440*/ 	.word	0x00000000
        /*0444*/ 	.short	0x010a
        /*0446*/ 	.byte	0x3f
	.zero		1


	//   ....[57]....
        /*0448*/ 	.word	0x00005f40
        /*044c*/ 	.word	0x00000008
        /*0450*/ 	.word	0x00000000
        /*0454*/ 	.short	0x010a
        /*0456*/ 	.byte	0x3f
	.zero		1


	//   ....[58]....
        /*0458*/ 	.word	0x00005fd0
        /*045c*/ 	.word	0x0000000b
        /*0460*/ 	.word	0x00000000
        /*0464*/ 	.short	0x010a
        /*0466*/ 	.byte	0x3f
	.zero		1


	//   ....[59]....
        /*0468*/ 	.word	0x00006060
        /*046c*/ 	.word	0x00000003
        /*0470*/ 	.word	0x00000000
        /*0474*/ 	.short	0x010a
        /*0476*/ 	.byte	0x3f
	.zero		1


	//   ....[60]....
        /*0478*/ 	.word	0x000060c0
        /*047c*/ 	.word	0x0000003f
        /*0480*/ 	.word	0x00000000
        /*0484*/ 	.short	0x010a
        /*0486*/ 	.byte	0x3f
	.zero		1


	//   ....[61]....
        /*0488*/ 	.word	0x00006110
        /*048c*/ 	.word	0x00000003
        /*0490*/ 	.word	0x00000000
        /*0494*/ 	.short	0x010a
        /*0496*/ 	.byte	0x3f
	.zero		1


	//   ....[62]....
        /*0498*/ 	.word	0x00006170
        /*049c*/ 	.word	0x00000004
        /*04a0*/ 	.word	0x00000000
        /*04a4*/ 	.short	0x010a
        /*04a6*/ 	.byte	0x3f
	.zero		1


	//   ....[63]....
        /*04a8*/ 	.word	0x000061c0
        /*04ac*/ 	.word	0x0000003f
        /*04b0*/ 	.word	0x00000010
        /*04b4*/ 	.short	0x010a
        /*04b6*/ 	.byte	0x3f
	.zero		1


	//   ....[64]....
        /*04b8*/ 	.word	0x00006290
        /*04bc*/ 	.word	0x0000000a
        /*04c0*/ 	.word	0x00000070
        /*04c4*/ 	.short	0x010a
        /*04c6*/ 	.byte	0x3f
	.zero		1


	//   ....[65]....
        /*04c8*/ 	.word	0x00006360
        /*04cc*/ 	.word	0x00000009
        /*04d0*/ 	.word	0x00000000
        /*04d4*/ 	.short	0x010a
        /*04d6*/ 	.byte	0x3f
	.zero		1


	//   ....[66]....
        /*04d8*/ 	.word	0x000063b0
        /*04dc*/ 	.word	0x00000008
        /*04e0*/ 	.word	0x00000000
        /*04e4*/ 	.short	0x010a
        /*04e6*/ 	.byte	0x3f
	.zero		1


	//   ....[67]....
        /*04e8*/ 	.word	0x00006400
        /*04ec*/ 	.word	0x00000009
        /*04f0*/ 	.word	0x00000000
        /*04f4*/ 	.short	0x010a
        /*04f6*/ 	.byte	0x3f
	.zero		1


	//   ....[68]....
        /*04f8*/ 	.word	0x00006450
        /*04fc*/ 	.word	0x00000008
        /*0500*/ 	.word	0x00000000
        /*0504*/ 	.short	0x010a
        /*0506*/ 	.byte	0x3f
	.zero		1


	//   ....[69]....
        /*0508*/ 	.word	0x000064a0
        /*050c*/ 	.word	0x00000009
        /*0510*/ 	.word	0x00000000
        /*0514*/ 	.short	0x010a
        /*0516*/ 	.byte	0x3f
	.zero		1


	//   ....[70]....
        /*0518*/ 	.word	0x000064f0
        /*051c*/ 	.word	0x00000008
        /*0520*/ 	.word	0x00000000
        /*0524*/ 	.short	0x010a
        /*0526*/ 	.byte	0x3f
	.zero		1


	//   ....[71]....
        /*0528*/ 	.word	0x00006540
        /*052c*/ 	.word	0x00000009
        /*0530*/ 	.word	0x00000000
        /*0534*/ 	.short	0x010a
        /*0536*/ 	.byte	0x3f
	.zero		1


	//   ....[72]....
        /*0538*/ 	.word	0x00006590
        /*053c*/ 	.word	0x00000008
        /*0540*/ 	.word	0x00000000
        /*0544*/ 	.short	0x010a
        /*0546*/ 	.byte	0x3f
	.zero		1


	//   ....[73]....
        /*0548*/ 	.word	0x000065e0
        /*054c*/ 	.word	0x00000009
        /*0550*/ 	.word	0x00000000
        /*0554*/ 	.short	0x010a
        /*0556*/ 	.byte	0x3f
	.zero		1


	//   ....[74]....
        /*0558*/ 	.word	0x00006630
        /*055c*/ 	.word	0x00000008
        /*0560*/ 	.word	0x00000000
        /*0564*/ 	.short	0x010a
        /*0566*/ 	.byte	0x3f
	.zero		1


	//   ....[75]....
        /*0568*/ 	.word	0x00006680
        /*056c*/ 	.word	0x00000009
        /*0570*/ 	.word	0x00000000
        /*0574*/ 	.short	0x010a
        /*0576*/ 	.byte	0x3f
	.zero		1


	//   ....[76]....
        /*0578*/ 	.word	0x000066d0
        /*057c*/ 	.word	0x00000008
        /*0580*/ 	.word	0x00000000
        /*0584*/ 	.short	0x010a
        /*0586*/ 	.byte	0x3f
	.zero		1


	//   ....[77]....
        /*0588*/ 	.word	0x00006720
        /*058c*/ 	.word	0x0000000b
        /*0590*/ 	.word	0x00000000
        /*0594*/ 	.short	0x010a
        /*0596*/ 	.byte	0x3f
	.zero		1


	//----- nvinfo : EIATTR_NUM_MBARRIERS
	.align		4
.L_37:
        /*0598*/ 	.byte	0x03, 0x38
        /*059a*/ 	.short	0x0022


	//----- nvinfo : EIATTR_EXIT_INSTR_OFFSETS
	.align		4
        /*059c*/ 	.byte	0x04, 0x1c
        /*059e*/ 	.short	(.L_39 - .L_38)


	//   ....[0]....
.L_38:
        /*05a0*/ 	.word	0x00001300


	//   ....[1]....
        /*05a4*/ 	.word	0x00001360


	//   ....[2]....
        /*05a8*/ 	.word	0x00004b40


	//   ....[3]....
        /*05ac*/ 	.word	0x00004b70


	//   ....[4]....
        /*05b0*/ 	.word	0x000060b0


	//----- nvinfo : EIATTR_MAX_THREADS
	.align		4
.L_39:
        /*05b4*/ 	.byte	0x04, 0x05
        /*05b6*/ 	.short	(.L_41 - .L_40)
.L_40:
        /*05b8*/ 	.word	0x00000180
        /*05bc*/ 	.word	0x00000001
        /*05c0*/ 	.word	0x00000001


	//----- nvinfo : EIATTR_CRS_STACK_SIZE
	.align		4
.L_41:
        /*05c4*/ 	.byte	0x04, 0x1e
        /*05c6*/ 	.short	(.L_43 - .L_42)
.L_42:
        /*05c8*/ 	.word	0x00000000


	//----- nvinfo : EIATTR_CBANK_PARAM_SIZE
	.align		4
.L_43:
        /*05cc*/ 	.byte	0x03, 0x19
        /*05ce*/ 	.short	0x0470


	//----- nvinfo : EIATTR_PARAM_CBANK
	.align		4
        /*05d0*/ 	.byte	0x04, 0x0a
        /*05d2*/ 	.short	(.L_45 - .L_44)
	.align		4
.L_44:
        /*05d4*/ 	.word	index@(.nv.constant0._ZN7cutlass13device_kernelINS_4gemm6kernel13GemmUniversalIN4cute5tupleIJiiiiEEENS1_10collective13CollectiveMmaINS1_34MainloopSm90TmaGmmaWarpSpecializedILi14ENS5_IJNS4_1CILi1EEESB_SB_EEENS1_32KernelTmaWarpSpecializedPingpongEEENS5_IJNSA_ILi64EEESF_SF_EEENS_10bfloat16_tENS5_IJlSB_lEEESH_SI_NS4_8TiledMMAINS4_8MMA_AtomIJNS4_4SM904GMMA27MMA_64x64x16_F32BF16BF16_SSILNSM_5MajorE0ELSO_0ELNSM_7ScaleInE1ELSP_1EEEEEENS4_6LayoutISC_NS5_IJNSA_ILi0EEEST_ST_EEEEENS5_IJNS4_10UnderscoreESW_SW_EEEEENS4_13SM90_TMA_LOADENS4_14ComposedLayoutINS4_7SwizzleILi3ELi4ELi3EEENS4_18smem_ptr_flag_bitsILi16EEENSS_INS5_IJNSA_ILi8EEESF_EEENS5_IJSF_SB_EEEEEEEvNS4_8identityESZ_S19_vS1A_EENS_8epilogue10collective6detail29Sm90TmaWarpSpecializedAdapterINS1D_15DefaultEpilogueISH_SI_SI_NS1C_6thread17LinearCombinationISH_Li1EffLNS1H_9ScaleType4KindE0ELNS_15FloatRoundStyleE2ESH_EENS1_15EpilogueDefaultEEEEEvvEEEEvNT_6ParamsE)
        /*05d8*/ 	.short	0x0210
        /*05da*/ 	.short	0x0470


	//----- nvinfo : EIATTR_SW_WAR
	.align		4
.L_45:
        /*05dc*/ 	.byte	0x04, 0x36
        /*05de*/ 	.short	(.L_47 - .L_46)
.L_46:
        /*05e0*/ 	.word	0x00000008
.L_47:


//--------------------- .nv.callgraph             --------------------------
	.section	.nv.callgraph,"",@"SHT_CUDA_CALLGRAPH"
	.align	4
	.sectionentsize	8
	.align		4
        /*0000*/ 	.word	0x00000000
	.align		4
        /*0004*/ 	.word	0xffffffff
	.align		4
        /*0008*/ 	.word	index@(_ZN7cutlass13device_kernelINS_4gemm6kernel13GemmUniversalIN4cute5tupleIJiiiiEEENS1_10collective13CollectiveMmaINS1_34MainloopSm90TmaGmmaWarpSpecializedILi14ENS5_IJNS4_1CILi1EEESB_SB_EEENS1_32KernelTmaWarpSpecializedPingpongEEENS5_IJNSA_ILi64EEESF_SF_EEENS_10bfloat16_tENS5_IJlSB_lEEESH_SI_NS4_8TiledMMAINS4_8MMA_AtomIJNS4_4SM904GMMA27MMA_64x64x16_F32BF16BF16_SSILNSM_5MajorE0ELSO_0ELNSM_7ScaleInE1ELSP_1EEEEEENS4_6LayoutISC_NS5_IJNSA_ILi0EEEST_ST_EEEEENS5_IJNS4_10UnderscoreESW_SW_EEEEENS4_13SM90_TMA_LOADENS4_14ComposedLayoutINS4_7SwizzleILi3ELi4ELi3EEENS4_18smem_ptr_flag_bitsILi16EEENSS_INS5_IJNSA_ILi8EEESF_EEENS5_IJSF_SB_EEEEEEEvNS4_8identityESZ_S19_vS1A_EENS_8epilogue10collective6detail29Sm90TmaWarpSpecializedAdapterINS1D_15DefaultEpilogueISH_SI_SI_NS1C_6thread17LinearCombinationISH_Li1EffLNS1H_9ScaleType4KindE0ELNS_15FloatRoundStyleE2ESH_EENS1_15EpilogueDefaultEEEEEvvEEEEvNT_6ParamsE)
	.align		4
        /*000c*/ 	.word	index@(__assertfail)
	.align		4
        /*0010*/ 	.word	0x00000000
	.align		4
        /*0014*/ 	.word	0xfffffffe
	.align		4
        /*0018*/ 	.word	0x00000000
	.align		4
        /*001c*/ 	.word	0xfffffffd
	.align		4
        /*0020*/ 	.word	0x00000000
	.align		4
        /*0024*/ 	.word	0xfffffffc


//--------------------- .nv.constant4             --------------------------
	.section	.nv.constant4,"a",@progbits
	.align	8
	.align		8
.nv.constant4:
        /*0000*/ 	.dword	__assertfail
	.align		8
        /*0008*/ 	.dword	__unnamed_1
	.align		8
        /*0010*/ 	.dword	_ZN40_INTERNAL_2aa75e40_4_k_cu_140ea3f7_124704cuda3std3__45__cpo5beginE
	.align		8
        /*0018*/ 	.dword	_ZN40_INTERNAL_2aa75e40_4_k_cu_140ea3f7_124704cuda3std3__45__cpo3endE
	.align		8
        /*0020*/ 	.dword	_ZN40_INTERNAL_2aa75e40_4_k_cu_140ea3f7_124704cuda3std3__45__cpo6cbeginE
	.align		8
        /*0028*/ 	.dword	_ZN40_INTERNAL_2aa75e40_4_k_cu_140ea3f7_124704cuda3std3__45__cpo4cendE
	.align		8
        /*0030*/ 	.dword	_ZN40_INTERNAL_2aa75e40_4_k_cu_140ea3f7_124704cuda3std3__442_GLOBAL__N__2aa75e40_4_k_cu_140ea3f7_124706ignoreE
	.align		8
        /*0038*/ 	.dword	_ZN40_INTERNAL_2aa75e40_4_k_cu_140ea3f7_124704cuda3std3__419piecewise_constructE
	.align		8
        /*0040*/ 	.dword	_ZN40_INTERNAL_2aa75e40_4_k_cu_140ea3f7_124704cuda3std3__48in_placeE
	.align		8
        /*0048*/ 	.dword	_ZN40_INTERNAL_2aa75e40_4_k_cu_140ea3f7_124704cuda3std6ranges3__45__cpo4swapE
	.align		8
        /*0050*/ 	.dword	_ZN40_INTERNAL_2aa75e40_4_k_cu_140ea3f7_124704cuda3std6ranges3__45__cpo9iter_moveE
	.align		8
        /*0058*/ 	.dword	_ZN40_INTERNAL_2aa75e40_4_k_cu_140ea3f7_124704cute7productE
	.align		8
        /*0060*/ 	.dword	_ZN40_INTERNAL_2aa75e40_4_k_cu_140ea3f7_124704cute1_E
	.align		8
        /*0068*/ 	.dword	$str$22
	.align		8
        /*0070*/ 	.dword	$str$23


//--------------------- .text._ZN7cutlass13device_kernelINS_4gemm6kernel13GemmUniversalIN4cute5tupleIJiiiiEEENS1_10collective13CollectiveMmaINS1_34MainloopSm90TmaGmmaWarpSpecializedILi14ENS5_IJNS4_1CILi1EEESB_SB_EEENS1_32KernelTmaWarpSpecializedPingpongEEENS5_IJNSA_ILi64EEESF_SF_EEENS_10bfloat16_tENS5_IJlSB_lEEESH_SI_NS4_8TiledMMAINS4_8MMA_AtomIJNS4_4SM904GMMA27MMA_64x64x16_F32BF16BF16_SSILNSM_5MajorE0ELSO_0ELNSM_7ScaleInE1ELSP_1EEEEEENS4_6LayoutISC_NS5_IJNSA_ILi0EEEST_ST_EEEEENS5_IJNS4_10UnderscoreESW_SW_EEEEENS4_13SM90_TMA_LOADENS4_14ComposedLayoutINS4_7SwizzleILi3ELi4ELi3EEENS4_18smem_ptr_flag_bitsILi16EEENSS_INS5_IJNSA_ILi8EEESF_EEENS5_IJSF_SB_EEEEEEEvNS4_8identityESZ_S19_vS1A_EENS_8epilogue10collective6detail29Sm90TmaWarpSpecializedAdapterINS1D_15DefaultEpilogueISH_SI_SI_NS1C_6thread17LinearCombinationISH_Li1EffLNS1H_9ScaleType4KindE0ELNS_15FloatRoundStyleE2ESH_EENS1_15EpilogueDefaultEEEEEvvEEEEvNT_6ParamsE --------------------------
	.section	.text._ZN7cutlass13device_kernelINS_4gemm6kernel13GemmUniversalIN4cute5tupleIJiiiiEEENS1_10collective13CollectiveMmaINS1_34MainloopSm90TmaGmmaWarpSpecializedILi14ENS5_IJNS4_1CILi1EEESB_SB_EEENS1_32KernelTmaWarpSpecializedPingpongEEENS5_IJNSA_ILi64EEESF_SF_EEENS_10bfloat16_tENS5_IJlSB_lEEESH_SI_NS4_8TiledMMAINS4_8MMA_AtomIJNS4_4SM904GMMA27MMA_64x64x16_F32BF16BF16_SSILNSM_5MajorE0ELSO_0ELNSM_7ScaleInE1ELSP_1EEEEEENS4_6LayoutISC_NS5_IJNSA_ILi0EEEST_ST_EEEEENS5_IJNS4_10UnderscoreESW_SW_EEEEENS4_13SM90_TMA_LOADENS4_14ComposedLayoutINS4_7SwizzleILi3ELi4ELi3EEENS4_18smem_ptr_flag_bitsILi16EEENSS_INS5_IJNSA_ILi8EEESF_EEENS5_IJSF_SB_EEEEEEEvNS4_8identityESZ_S19_vS1A_EENS_8epilogue10collective6detail29Sm90TmaWarpSpecializedAdapterINS1D_15DefaultEpilogueISH_SI_SI_NS1C_6thread17LinearCombinationISH_Li1EffLNS1H_9ScaleType4KindE0ELNS_15FloatRoundStyleE2ESH_EENS1_15EpilogueDefaultEEEEEvvEEEEvNT_6ParamsE,"ax",@progbits
	.align	128
.text._ZN7cutlass13device_kernelINS_4gemm6kernel13GemmUniversalIN4cute5tupleIJiiiiEEENS1_10collective13CollectiveMmaINS1_34MainloopSm90TmaGmmaWarpSpecializedILi14ENS5_IJNS4_1CILi1EEESB_SB_EEENS1_32KernelTmaWarpSpecializedPingpongEEENS5_IJNSA_ILi64EEESF_SF_EEENS_10bfloat16_tENS5_IJlSB_lEEESH_SI_NS4_8TiledMMAINS4_8MMA_AtomIJNS4_4SM904GMMA27MMA_64x64x16_F32BF16BF16_SSILNSM_5MajorE0ELSO_0ELNSM_7ScaleInE1ELSP_1EEEEEENS4_6LayoutISC_NS5_IJNSA_ILi0EEEST_ST_EEEEENS5_IJNS4_10UnderscoreESW_SW_EEEEENS4_13SM90_TMA_LOADENS4_14ComposedLayoutINS4_7SwizzleILi3ELi4ELi3EEENS4_18smem_ptr_flag_bitsILi16EEENSS_INS5_IJNSA_ILi8EEESF_EEENS5_IJSF_SB_EEEEEEEvNS4_8identityESZ_S19_vS1A_EENS_8epilogue10collective6detail29Sm90TmaWarpSpecializedAdapterINS1D_15DefaultEpilogueISH_SI_SI_NS1C_6thread17LinearCombinationISH_Li1EffLNS1H_9ScaleType4KindE0ELNS_15FloatRoundStyleE2ESH_EENS1_15EpilogueDefaultEEEEEvvEEEEvNT_6ParamsE:
        .type           _ZN7cutlass13device_kernelINS_4gemm6kernel13GemmUniversalIN4cute5tupleIJiiiiEEENS1_10collective13CollectiveMmaINS1_34MainloopSm90TmaGmmaWarpSpecializedILi14ENS5_IJNS4_1CILi1EEESB_SB_EEENS1_32KernelTmaWarpSpecializedPingpongEEENS5_IJNSA_ILi64EEESF_SF_EEENS_10bfloat16_tENS5_IJlSB_lEEESH_SI_NS4_8TiledMMAINS4_8MMA_AtomIJNS4_4SM904GMMA27MMA_64x64x16_F32BF16BF16_SSILNSM_5MajorE0ELSO_0ELNSM_7ScaleInE1ELSP_1EEEEEENS4_6LayoutISC_NS5_IJNSA_ILi0EEEST_ST_EEEEENS5_IJNS4_10UnderscoreESW_SW_EEEEENS4_13SM90_TMA_LOADENS4_14ComposedLayoutINS4_7SwizzleILi3ELi4ELi3EEENS4_18smem_ptr_flag_bitsILi16EEENSS_INS5_IJNSA_ILi8EEESF_EEENS5_IJSF_SB_EEEEEEEvNS4_8identityESZ_S19_vS1A_EENS_8epilogue10collective6detail29Sm90TmaWarpSpecializedAdapterINS1D_15DefaultEpilogueISH_SI_SI_NS1C_6thread17LinearCombinationISH_Li1EffLNS1H_9ScaleType4KindE0ELNS_15FloatRoundStyleE2ESH_EENS1_15EpilogueDefaultEEEEEvvEEEEvNT_6ParamsE,@function
        .size           _ZN7cutlass13device_kernelINS_4gemm6kernel13GemmUniversalIN4cute5tupleIJiiiiEEENS1_10collective13CollectiveMmaINS1_34MainloopSm90TmaGmmaWarpSpecializedILi14ENS5_IJNS4_1CILi1EEESB_SB_EEENS1_32KernelTmaWarpSpecializedPingpongEEENS5_IJNSA_ILi64EEESF_SF_EEENS_10bfloat16_tENS5_IJlSB_lEEESH_SI_NS4_8TiledMMAINS4_8MMA_AtomIJNS4_4SM904GMMA27MMA_64x64x16_F32BF16BF16_SSILNSM_5MajorE0ELSO_0ELNSM_7ScaleInE1ELSP_1EEEEEENS4_6LayoutISC_NS5_IJNSA_ILi0EEEST_ST_EEEEENS5_IJNS4_10UnderscoreESW_SW_EEEEENS4_13SM90_TMA_LOADENS4_14ComposedLayoutINS4_7SwizzleILi3ELi4ELi3EEENS4_18smem_ptr_flag_bitsILi16EEENSS_INS5_IJNSA_ILi8EEESF_EEENS5_IJSF_SB_EEEEEEEvNS4_8identityESZ_S19_vS1A_EENS_8epilogue10collective6detail29Sm90TmaWarpSpecializedAdapterINS1D_15DefaultEpilogueISH_SI_SI_NS1C_6thread17LinearCombinationISH_Li1EffLNS1H_9ScaleType4KindE0ELNS_15FloatRoundStyleE2ESH_EENS1_15EpilogueDefaultEEEEEvvEEEEvNT_6ParamsE,(.L_x_154 - _ZN7cutlass13device_kernelINS_4gemm6kernel13GemmUniversalIN4cute5tupleIJiiiiEEENS1_10collective13CollectiveMmaINS1_34MainloopSm90TmaGmmaWarpSpecializedILi14ENS5_IJNS4_1CILi1EEESB_SB_EEENS1_32KernelTmaWarpSpecializedPingpongEEENS5_IJNSA_ILi64EEESF_SF_EEENS_10bfloat16_tENS5_IJlSB_lEEESH_SI_NS4_8TiledMMAINS4_8MMA_AtomIJNS4_4SM904GMMA27MMA_64x64x16_F32BF16BF16_SSILNSM_5MajorE0ELSO_0ELNSM_7ScaleInE1ELSP_1EEEEEENS4_6LayoutISC_NS5_IJNSA_ILi0EEEST_ST_EEEEENS5_IJNS4_10UnderscoreESW_SW_EEEEENS4_13SM90_TMA_LOADENS4_14ComposedLayoutINS4_7SwizzleILi3ELi4ELi3EEENS4_18smem_ptr_flag_bitsILi16EEENSS_INS5_IJNSA_ILi8EEESF_EEENS5_IJSF_SB_EEEEEEEvNS4_8identityESZ_S19_vS1A_EENS_8epilogue10collective6detail29Sm90TmaWarpSpecializedAdapterINS1D_15DefaultEpilogueISH_SI_SI_NS1C_6thread17LinearCombinationISH_Li1EffLNS1H_9ScaleType4KindE0ELNS_15FloatRoundStyleE2ESH_EENS1_15EpilogueDefaultEEEEEvvEEEEvNT_6ParamsE)
        .other          _ZN7cutlass13device_kernelINS_4gemm6kernel13GemmUniversalIN4cute5tupleIJiiiiEEENS1_10collective13CollectiveMmaINS1_34MainloopSm90TmaGmmaWarpSpecializedILi14ENS5_IJNS4_1CILi1EEESB_SB_EEENS1_32KernelTmaWarpSpecializedPingpongEEENS5_IJNSA_ILi64EEESF_SF_EEENS_10bfloat16_tENS5_IJlSB_lEEESH_SI_NS4_8TiledMMAINS4_8MMA_AtomIJNS4_4SM904GMMA27MMA_64x64x16_F32BF16BF16_SSILNSM_5MajorE0ELSO_0ELNSM_7ScaleInE1ELSP_1EEEEEENS4_6LayoutISC_NS5_IJNSA_ILi0EEEST_ST_EEEEENS5_IJNS4_10UnderscoreESW_SW_EEEEENS4_13SM90_TMA_LOADENS4_14ComposedLayoutINS4_7SwizzleILi3ELi4ELi3EEENS4_18smem_ptr_flag_bitsILi16EEENSS_INS5_IJNSA_ILi8EEESF_EEENS5_IJSF_SB_EEEEEEEvNS4_8identityESZ_S19_vS1A_EENS_8epilogue10collective6detail29Sm90TmaWarpSpecializedAdapterINS1D_15DefaultEpilogueISH_SI_SI_NS1C_6thread17LinearCombinationISH_Li1EffLNS1H_9ScaleType4KindE0ELNS_15FloatRoundStyleE2ESH_EENS1_15EpilogueDefaultEEEEEvvEEEEvNT_6ParamsE,@"STO_CUDA_ENTRY STV_DEFAULT"
_ZN7cutlass13device_kernelINS_4gemm6kernel13GemmUniversalIN4cute5tupleIJiiiiEEENS1_10collective13CollectiveMmaINS1_34MainloopSm90TmaGmmaWarpSpecializedILi14ENS5_IJNS4_1CILi1EEESB_SB_EEENS1_32KernelTmaWarpSpecializedPingpongEEENS5_IJNSA_ILi64EEESF_SF_EEENS_10bfloat16_tENS5_IJlSB_lEEESH_SI_NS4_8TiledMMAINS4_8MMA_AtomIJNS4_4SM904GMMA27MMA_64x64x16_F32BF16BF16_SSILNSM_5MajorE0ELSO_0ELNSM_7ScaleInE1ELSP_1EEEEEENS4_6LayoutISC_NS5_IJNSA_ILi0EEEST_ST_EEEEENS5_IJNS4_10UnderscoreESW_SW_EEEEENS4_13SM90_TMA_LOADENS4_14ComposedLayoutINS4_7SwizzleILi3ELi4ELi3EEENS4_18smem_ptr_flag_bitsILi16EEENSS_INS5_IJNSA_ILi8EEESF_EEENS5_IJSF_SB_EEEEEEEvNS4_8identityESZ_S19_vS1A_EENS_8epilogue10collective6detail29Sm90TmaWarpSpecializedAdapterINS1D_15DefaultEpilogueISH_SI_SI_NS1C_6thread17LinearCombinationISH_Li1EffLNS1H_9ScaleType4KindE0ELNS_15FloatRoundStyleE2ESH_EENS1_15EpilogueDefaultEEEEEvvEEEEvNT_6ParamsE:
[----:B------:R-:W0:Y:S02]  /*0000*/  LDC R1, c[0x0][0x28] ;  /* 0x00000a00ff017b82 */ /* 0x000e240000000800 */
[----:B0-----:R-:W-:Y:S01]  /*0010*/  VIADD R1, R1, 0xfffffff8 ;  /* 0xfffffff801017836 */ /* 0x001fe20000000000 */
[----:B------:R-:W0:Y:S01]  /*0020*/  S2R R4, SR_TID.X ;  /* 0x0000000000047919 */ /* 0x000e220000002100 */
[----:B------:R-:W-:Y:S01]  /*0030*/  ELECT P0, URZ, PT ;  /* 0x00000000003f782f */ /* 0x000fe20003800000 */
[----:B------:R-:W-:Y:S01]  /*0040*/  BSSY B0, `(.L_x_0) ;  /* 0x000000f000007945 */ /* 0x000fe20003800000 */
[--C-:B0-----:R-:W-:Y:S02]  /*0050*/  SHF.R.U32.HI R0, RZ, 0x5, R4.reuse ;  /* 0x00000005ff007819 */ /* 0x101fe40000011604 */
[----:B------:R-:W-:-:S03]  /*0060*/  SHF.R.U32.HI R5, RZ, 0x7, R4 ;  /* 0x00000007ff057819 */ /* 0x000fc60000011604 */
[----:B------:R-:W0:Y:S04]  /*0070*/  SHFL.IDX PT, R2, R0, RZ, 0x1f ;  /* 0x00001fff00027589 */ /* 0x000e2800000e0000 */
[----:B------:R1:W2:Y:S01]  /*0080*/  SHFL.IDX PT, R8, R5, RZ, 0x1f ;  /* 0x00001fff05087589 */ /* 0x0002a200000e0000 */
[----:B0-----:R-:W-:-:S13]  /*0090*/  ISETP.NE.OR P0, PT, R2, RZ, !P0 ;  /* 0x000000ff0200720c */ /* 0x001fda0004705670 */
[----:B-12---:R-:W-:Y:S05]  /*00a0*/  @P0 BRA `(.L_x_1) ;  /* 0x0000000000200947 */ /* 0x006fea0003800000 */
[----:B------:R-:W-:Y:S02]  /*00b0*/  ULDC.64 UR4, c[0x0][0x198] ;  /* 0x0000660000047ab9 */ /* 0x000fe40000000a00 */
[----:B------:R-:W-:Y:S02]  /*00c0*/  UIADD3 UR6, UP0, UR4, 0xf0, URZ ;  /* 0x000000f004067890 */ /* 0x000fe4000ff1e03f */
[----:B------:R-:W-:Y:S02]  /*00d0*/  UIADD3 UR4, UP1, UR4, 0x1f0, URZ ;  /* 0x000001f004047890 */ /* 0x000fe4000ff3e03f */
[----:B------:R-:W-:Y:S02]  /*00e0*/  UIADD3.X UR7, URZ, UR5, URZ, UP0, !UPT ;  /* 0x000000053f077290 */ /* 0x000fe400087fe43f */
[----:B------:R-:W-:-:S07]  /*00f0*/  UIADD3.X UR5, URZ, UR5, URZ, UP1, !UPT ;  /* 0x000000053f057290 */ /* 0x000fce0008ffe43f */
[----:B------:R0:W-:Y:S02]  /*0100*/  UTMACCTL.PF [UR6] ;  /* 0x00000000060079b9 */ /* 0x0001e40008040000 */
[----:B------:R0:W-:Y:S02]  /*0110*/  UTMACCTL.PF [UR4] ;  /* 0x00000000040079b9 */ /* 0x0001e40008040000 */
[----:B0-----:R-:W-:Y:S01]  /*0120*/  NOP ;  /* 0x0000000000007918 */ /* 0x001fe20000000000 */
.L_x_1:
[----:B------:R-:W-:Y:S05]  /*0130*/  BSYNC B0 ;  /* 0x0000000000007941 */ /* 0x000fea0003800000 */
.L_x_0:
[----:B------:R-:W0:Y:S02]  /*0140*/  SHFL.IDX PT, R3, R0, RZ, 0x1f ;  /* 0x00001fff00037589 */ /* 0x000e2400000e0000 */
[----:B0-----:R-:W-:-:S13]  /*0150*/  ISETP.NE.AND P0, PT, R3, RZ, PT ;  /* 0x000000ff0300720c */ /* 0x001fda0003f05270 */
[----:B------:R-:W-:Y:S05]  /*0160*/  @P0 BRA `(.L_x_2) ;  /* 0x0000000000b40947 */ /* 0x000fea0003800000 */
[----:B------:R-:W-:Y:S01]  /*0170*/  ELECT P0, URZ, PT ;  /* 0x00000000003f782f */ /* 0x000fe20003800000 */
[----:B------:R-:W-:-:S12]  /*0180*/  BSSY B0, `(.L_x_2) ;  /* 0x000002b000007945 */ /* 0x000fd80003800000 */
[----:B------:R-:W-:Y:S05]  /*0190*/  @!P0 BRA `(.L_x_3) ;  /* 0x0000000000a48947 */ /* 0x000fea0003800000 */
[----:B------:R-:W0:Y:S01]  /*01a0*/  S2UR UR8, SR_CgaCtaId ;  /* 0x00000000000879c3 */ /* 0x000e220000008800 */
[----:B------:R-:W-:Y:S01]  /*01b0*/  UMOV UR4, 0x400 ;  /* 0x0000040000047882 */ /* 0x000fe20000000000 */
[----:B------:R-:W-:Y:S01]  /*01c0*/  UMOV UR5, 0x1 ;  /* 0x0000000100057882 */ /* 0x000fe20000000000 */
[----:B------:R-:W-:Y:S02]  /*01d0*/  UMOV UR6, 0x80 ;  /* 0x0000008000067882 */ /* 0x000fe40000000000 */
[----:B------:R-:W-:-:S04]  /*01e0*/  UIADD3 UR6, -UR6, 0x100000, URZ ;  /* 0x0010000006067890 */ /* 0x000fc8000fffe13f */
[----:B------:R-:W-:Y:S02]  /*01f0*/  USHF.L.U32 UR7, UR6, 0xb, URZ ;  /* 0x0000000b06077899 */ /* 0x000fe4000800063f */
[----:B------:R-:W-:Y:S02]  /*0200*/  USHF.L.U32 UR6, UR6, 0x1, URZ ;  /* 0x0000000106067899 */ /* 0x000fe4000800063f */
[----:B0-----:R-:W-:Y:S02]  /*0210*/  ULEA UR8, UR8, UR4, 0x18 ;  /* 0x0000000408087291 */ /* 0x001fe4000f8ec03f */
[----:B------:R-:W-:-:S04]  /*0220*/  UIADD3 UR4, -UR5, 0x100000, URZ ;  /* 0x0010000005047890 */ /* 0x000fc8000fffe13f */
[----:B------:R-:W-:Y:S02]  /*0230*/  USHF.L.U32 UR5, UR4, 0xb, URZ ;  /* 0x0000000b04057899 */ /* 0x000fe4000800063f */
[----:B------:R-:W-:Y:S01]  /*0240*/  USHF.L.U32 UR4, UR4, 0x1, URZ ;  /* 0x0000000104047899 */ /* 0x000fe2000800063f */
[----:B------:R-:W0:Y:S11]  /*0250*/  FENCE.VIEW.ASYNC.S ;  /* 0x00000000000073c6 */ /* 0x000e360000000000 */
[----:B0-----:R0:W1:Y:S01]  /*0260*/  SYNCS.EXCH.64 URZ, [UR8], UR4 ;  /* 0x00000004083f75b2 */ /* 0x0010620008000100 */
[----:B------:R0:W2:Y:S01]  /*0270*/  SYNCS.EXCH.64 URZ, [UR8+0x70], UR6 ;  /* 0x00007006083f75b2 */ /* 0x0000a20008000100 */
[----:B------:R0:W3:Y:S01]  /*0280*/  SYNCS.EXCH.64 URZ, [UR8+0x8], UR4 ;  /* 0x00000804083f75b2 */ /* 0x0000e20008000100 */
[----:B------:R0:W4:Y:S01]  /*0290*/  SYNCS.EXCH.64 URZ, [UR8+0x78], UR6 ;  /* 0x00007806083f75b2 */ /* 0x0001220008000100 */
[----:B------:R0:W0:Y:S01]  /*02a0*/  SYNCS.EXCH.64 URZ, [UR8+0x10], UR4 ;  /* 0x00001004083f75b2 */ /* 0x0000220008000100 */
        /* <DEDUP_REMOVED lines=23> */
[----:B-1234-:R-:W-:Y:S01]  /*0420*/  NOP ;  /* 0x0000000000007918 */ /* 0x01efe20000000000 */
.L_x_3:
[----:B0-----:R-:W-:Y:S05]  /*0430*/  BSYNC B0 ;  /* 0x0000000000007941 */ /* 0x001fea0003800000 */
.L_x_2:
[----:B------:R-:W0:Y:S01]  /*0440*/  SHFL.IDX PT, R6, R0, RZ, 0x1f ;  /* 0x00001fff00067589 */ /* 0x000e2200000e0000 */
[----:B------:R-:W-:Y:S01]  /*0450*/  ELECT P0, URZ, PT ;  /* 0x00000000003f782f */ /* 0x000fe20003800000 */
[----:B------:R-:W-:Y:S01]  /*0460*/  NOP ;  /* 0x0000000000007918 */ /* 0x000fe20000000000 */
[----:B------:R-:W-:Y:S01]  /*0470*/  ELECT P1, URZ, PT ;  /* 0x00000000003f782f */ /* 0x000fe20003820000 */
[----:B------:R-:W1:Y:S01]  /*0480*/  SHFL.IDX PT, R3, R0, RZ, 0x1f ;  /* 0x00001fff00037589 */ /* 0x000e6200000e0000 */
[----:B------:R-:W-:Y:S01]  /*0490*/  UMOV UR4, 0x20 ;  /* 0x0000002000047882 */ /* 0x000fe20000000000 */
[----:B------:R-:W-:Y:S01]  /*04a0*/  UMOV UR11, 0x80 ;  /* 0x00000080000b7882 */ /* 0x000fe20000000000 */
[----:B------:R-:W-:Y:S01]  /*04b0*/  NOP ;  /* 0x0000000000007918 */ /* 0x000fe20000000000 */
[C---:B------:R-:W-:Y:S01]  /*04c0*/  VIADD R33, R8.reuse, 0xffffffff ;  /* 0xffffffff08217836 */ /* 0x040fe20000000000 */
[----:B------:R-:W2:Y:S01]  /*04d0*/  SHFL.IDX PT, R5, R5, RZ, 0x1f ;  /* 0x00001fff05057589 */ /* 0x000ea200000e0000 */
[----:B------:R-:W-:Y:S01]  /*04e0*/  ULDC.64 UR36, c[0x0][0x208] ;  /* 0x0000820000247ab9 */ /* 0x000fe20000000a00 */
[----:B------:R-:W-:-:S02]  /*04f0*/  ISETP.NE.AND P2, PT, R8, RZ, PT ;  /* 0x000000ff0800720c */ /* 0x000fc40003f45270 */
[----:B------:R-:W-:Y:S02]  /*0500*/  ISETP.GE.U32.AND P3, PT, R33, 0x2, PT ;  /* 0x000000022100780c */ /* 0x000fe40003f66070 */
[----:B0-----:R-:W-:Y:S02]  /*0510*/  ISETP.NE.OR P0, PT, R6, RZ, !P0 ;  /* 0x000000ff0600720c */ /* 0x001fe40004705670 */
[----:B-1----:R-:W-:Y:S02]  /*0520*/  ISETP.NE.OR P1, PT, R3, RZ, !P1 ;  /* 0x000000ff0300720c */ /* 0x002fe40004f25670 */
[----:B------:R-:W-:-:S04]  /*0530*/  SHF.R.S32.HI R3, RZ, 0x1f, R2 ;  /* 0x0000001fff037819 */ /* 0x000fc80000011402 */
[----:B------:R-:W-:-:S05]  /*0540*/  LEA.HI R3, R3, R2, RZ, 0x2 ;  /* 0x0000000203037211 */ /* 0x000fca00078f10ff */
[----:B------:R-:W-:Y:S01]  /*0550*/  VOTEU.ALL UP0, P0 ;  /* 0x00000000003f7886 */ /* 0x000fe20000000000 */
[----:B------:R-:W-:Y:S01]  /*0560*/  LOP3.LUT R3, R3, 0xfffffffc, RZ, 0xc0, !PT ;  /* 0xfffffffc03037812 */ /* 0x000fe200078ec0ff */
[----:B------:R-:W-:-:S03]  /*0570*/  VOTEU.ALL UP1, P1 ;  /* 0x00000000003f7886 */ /* 0x000fc60000820000 */
[----:B------:R-:W0:Y:S01]  /*0580*/  @!UP0 S2UR UR7, SR_CgaCtaId ;  /* 0x00000000000789c3 */ /* 0x000e220000008800 */
[----:B------:R-:W-:Y:S01]  /*0590*/  @!UP0 UMOV UR6, 0x400 ;  /* 0x0000040000068882 */ /* 0x000fe20000000000 */
[----:B------:R-:W-:-:S04]  /*05a0*/  @!UP0 UIADD3 UR4, -UR4, 0x100000, URZ ;  /* 0x0010000004048890 */ /* 0x000fc8000fffe13f */
[----:B------:R-:W-:Y:S02]  /*05b0*/  @!UP0 USHF.L.U32 UR5, UR4, 0xb, URZ ;  /* 0x0000000b04058899 */ /* 0x000fe4000800063f */
[----:B------:R-:W-:Y:S01]  /*05c0*/  @!UP0 USHF.L.U32 UR4, UR4, 0x1, URZ ;  /* 0x0000000104048899 */ /* 0x000fe2000800063f */
[----:B------:R-:W-:Y:S01]  /*05d0*/  IMAD.IADD R0, R2, 0x1, -R3 ;  /* 0x0000000102007824 */ /* 0x000fe200078e0a03 */
[----:B------:R-:W-:Y:S01]  /*05e0*/  @!UP1 UMOV UR9, 0x400 ;  /* 0x0000040000099882 */ /* 0x000fe20000000000 */
[----:B------:R-:W-:Y:S01]  /*05f0*/  VOTEU.ALL UP2, P1 ;  /* 0x00000000003f7886 */ /* 0x000fe20000840000 */
[----:B------:R-:W-:Y:S01]  /*0600*/  VOTEU.ALL UP3, P1 ;  /* 0x00000000003f7886 */ /* 0x000fe20000860000 */
[----:B------:R-:W-:Y:S01]  /*0610*/  VOTEU.ALL UP4, P1 ;  /* 0x00000000003f7886 */ /* 0x000fe20000880000 */
[----:B------:R-:W1:Y:S01]  /*0620*/  @!UP1 S2UR UR10, SR_CgaCtaId ;  /* 0x00000000000a99c3 */ /* 0x000e620000008800 */
[----:B------:R-:W-:Y:S01]  /*0630*/  VOTEU.ALL UP5, P1 ;  /* 0x00000000003f7886 */ /* 0x000fe200008a0000 */
[----:B------:R-:W-:-:S04]  /*0640*/  SHF.R.S32.HI R3, RZ, 0x1f, R4 ;  /* 0x0000001fff037819 */ /* 0x000fc80000011404 */
[----:B------:R-:W-:-:S04]  /*0650*/  LEA.HI R3, R3, R4, RZ, 0x7 ;  /* 0x0000000403037211 */ /* 0x000fc800078f38ff */
[----:B------:R-:W-:-:S05]  /*0660*/  LOP3.LUT R3, R3, 0xffffff80, RZ, 0xc0, !PT ;  /* 0xffffff8003037812 */ /* 0x000fca00078ec0ff */
[----:B------:R-:W-:Y:S01]  /*0670*/  IMAD.IADD R3, R4, 0x1, -R3 ;  /* 0x0000000104037824 */ /* 0x000fe200078e0a03 */
[----:B0-----:R-:W-:Y:S02]  /*0680*/  @!UP0 ULEA UR8, UR7, UR6, 0x18 ;  /* 0x0000000607088291 */ /* 0x001fe4000f8ec03f */
[----:B------:R-:W-:-:S04]  /*0690*/  @!UP1 UIADD3 UR6, -UR11, 0x100000, URZ ;  /* 0x001000000b069890 */ /* 0x000fc8000fffe13f */
[----:B------:R-:W-:Y:S02]  /*06a0*/  @!UP1 USHF.L.U32 UR7, UR6, 0xb, URZ ;  /* 0x0000000b06079899 */ /* 0x000fe4000800063f */
[----:B------:R-:W-:Y:S01]  /*06b0*/  @!UP1 USHF.L.U32 UR6, UR6, 0x1, URZ ;  /* 0x0000000106069899 */ /* 0x000fe2000800063f */
[----:B------:R-:W-:Y:S01]  /*06c0*/  VOTEU.ALL UP0, P0 ;  /* 0x00000000003f7886 */ /* 0x000fe20000000000 */
[----:B-1----:R-:W-:Y:S01]  /*06d0*/  @!UP1 ULEA UR9, UR10, UR9, 0x18 ;  /* 0x000000090a099291 */ /* 0x002fe2000f8ec03f */
[----:B------:R-:W-:Y:S02]  /*06e0*/  VOTEU.ALL UP1, P0 ;  /* 0x00000000003f7886 */ /* 0x000fe40000020000 */
[----:B------:R-:W-:Y:S01]  /*06f0*/  ULDC.64 UR10, c[0x0][0x598] ;  /* 0x00016600000a7ab9 */ /* 0x000fe20000000a00 */
[----:B------:R-:W-:Y:S01]  /*0700*/  ISETP.NE.AND P0, PT, R0, 0x3, PT ;  /* 0x000000030000780c */ /* 0x000fe20003f05270 */
[----:B------:R-:W0:Y:S02]  /*0710*/  FENCE.VIEW.ASYNC.S ;  /* 0x00000000000073c6 */ /* 0x000e240000000000 */
[----:B0-----:R0:W1:Y:S01]  /*0720*/  @!UP0 SYNCS.EXCH.64 URZ, [UR8+0x110], UR4 ;  /* 0x00011004083f85b2 */ /* 0x0010620008000100 */
[----:B------:R-:W-:-:S02]  /*0730*/  ISETP.NE.U32.AND P1, PT, RZ, UR10, PT ;  /* 0x0000000aff007c0c */ /* 0x000fc4000bf25070 */
[----:B------:R-:W-:Y:S02]  /*0740*/  ISETP.EQ.OR P0, PT, R0, RZ, !P0 ;  /* 0x000000ff0000720c */ /* 0x000fe40004702670 */
[----:B------:R-:W-:Y:S02]  /*0750*/  ISETP.NE.AND.EX P1, PT, RZ, UR11, PT, P1 ;  /* 0x0000000bff007c0c */ /* 0x000fe4000bf25310 */
[----:B------:R-:W-:-:S04]  /*0760*/  ISETP.EQ.AND P0, PT, R8, RZ, P0 ;  /* 0x000000ff0800720c */ /* 0x000fc80000702270 */
[----:B------:R-:W-:-:S04]  /*0770*/  SEL R16, RZ, 0x1, !P0 ;  /* 0x00000001ff107807 */ /* 0x000fc80004000000 */
[----:B------:R-:W-:Y:S01]  /*0780*/  SEL R16, R16, 0x2, P3 ;  /* 0x0000000210107807 */ /* 0x000fe20001800000 */
[----:B------:R0:W1:Y:S01]  /*0790*/  @!UP1 SYNCS.EXCH.64 URZ, [UR8+0x118], UR4 ;  /* 0x00011804083f95b2 */ /* 0x0000620008000100 */
[----:B------:R-:W-:Y:S01]  /*07a0*/  NOP ;  /* 0x0000000000007918 */ /* 0x000fe20000000000 */
[----:B------:R0:W1:Y:S01]  /*07b0*/  @!UP2 SYNCS.EXCH.64 URZ, [UR9+0xf0], UR6 ;  /* 0x0000f006093fa5b2 */ /* 0x0000620008000100 */
[----:B------:R0:W1:Y:S01]  /*07c0*/  @!UP3 SYNCS.EXCH.64 URZ, [UR9+0xf8], UR6 ;  /* 0x0000f806093fb5b2 */ /* 0x0000620008000100 */
[----:B------:R0:W1:Y:S01]  /*07d0*/  @!UP4 SYNCS.EXCH.64 URZ, [UR9+0x100], UR6 ;  /* 0x00010006093fc5b2 */ /* 0x0000620008000100 */
[----:B------:R0:W1:Y:S01]  /*07e0*/  @!UP5 SYNCS.EXCH.64 URZ, [UR9+0x108], UR6 ;  /* 0x00010806093fd5b2 */ /* 0x0000620008000100 */
[----:B------:R-:W-:Y:S01]  /*07f0*/  NOP ;  /* 0x0000000000007918 */ /* 0x000fe20000000000 */
[----:B-1----:R-:W-:Y:S06]  /*0800*/  BAR.SYNC.DEFER_BLOCKING 0x0 ;  /* 0x0000000000007b1d */ /* 0x002fec0000010000 */
[----:B0-2---:R-:W-:Y:S05]  /*0810*/  @!P1 BRA `(.L_x_4) ;  /* 0x00000000001c9947 */ /* 0x005fea0003800000 */
[----:B------:R-:W0:Y:S02]  /*0820*/  LDC.64 R6, c[0x0][0x598] ;  /* 0x00016600ff067b82 */ /* 0x000e240000000a00 */
[----:B0-----:R-:W2:Y:S02]  /*0830*/  LDG.E.64 R6, desc[UR36][R6.64] ;  /* 0x0000002406067981 */ /* 0x001ea4000c1e1b00 */
[----:B--2---:R-:W-:-:S04]  /*0840*/  ISETP.NE.U32.AND P0, PT, R6, RZ, PT ;  /* 0x000000ff0600720c */ /* 0x004fc80003f05070 */
[----:B------:R-:W-:-:S13]  /*0850*/  ISETP.NE.AND.EX P0, PT, R7, RZ, PT, P0 ;  /* 0x000000ff0700720c */ /* 0x000fda0003f05300 */
[----:B------:R-:W-:Y:S05]  /*0860*/  @!P0 BRA `(.L_x_4) ;  /* 0x0000000000088947 */ /* 0x000fea0003800000 */
[----:B------:R1:W5:Y:S01]  /*0870*/  LD.E R56, desc[UR36][R6.64] ;  /* 0x0000002406387980 */ /* 0x000362000c101900 */
[----:B------:R-:W-:Y:S05]  /*0880*/  BRA `(.L_x_5) ;  /* 0x0000000000247947 */ /* 0x000fea0003800000 */
.L_x_4:
[----:B------:R-:W-:Y:S02]  /*0890*/  ULDC.64 UR4, c[0x0][0x588] ;  /* 0x0001620000047ab9 */ /* 0x000fe40000000a00 */
[----:B------:R-:W-:-:S04]  /*08a0*/  ISETP.NE.U32.AND P0, PT, RZ, UR4, PT ;  /* 0x00000004ff007c0c */ /* 0x000fc8000bf05070 */
[----:B------:R-:W-:-:S13]  /*08b0*/  ISETP.NE.AND.EX P0, PT, RZ, UR5, PT, P0 ;  /* 0x00000005ff007c0c */ /* 0x000fda000bf05300 */
[----:B------:R-:W-:Y:S05]  /*08c0*/  @!P0 BRA `(.L_x_6) ;  /* 0x00000000000c8947 */ /* 0x000fea0003800000 */
[----:B------:R-:W0:Y:S02]  /*08d0*/  LDC.64 R56, c[0x0][0x588] ;  /* 0x00016200ff387b82 */ /* 0x000e240000000a00 */
[----:B0-----:R0:W5:Y:S01]  /*08e0*/  LDG.E R56, desc[UR36][R56.64] ;  /* 0x0000002438387981 */ /* 0x001162000c1e1900 */
[----:B------:R-:W-:Y:S05]  /*08f0*/  BRA `(.L_x_5) ;  /* 0x0000000000087947 */ /* 0x000fea0003800000 */
.L_x_6:
[----:B------:R-:W-:Y:S02]  /*0900*/  ULDC UR4, c[0x0][0x580] ;  /* 0x0001600000047ab9 */ /* 0x000fe40000000800 */
[----:B------:R-:W-:-:S07]  /*0910*/  IMAD.U32 R56, RZ, RZ, UR4 ;  /* 0x00000004ff387e24 */ /* 0x000fce000f8e00ff */
.L_x_5:
[----:B------:R-:W-:Y:S02]  /*0920*/  ULDC.64 UR4, c[0x0][0x5a0] ;  /* 0x0001680000047ab9 */ /* 0x000fe40000000a00 */
[----:B------:R-:W-:-:S04]  /*0930*/  ISETP.NE.U32.AND P0, PT, RZ, UR4, PT ;  /* 0x00000004ff007c0c */ /* 0x000fc8000bf05070 */
[----:B------:R-:W-:-:S13]  /*0940*/  ISETP.NE.AND.EX P0, PT, RZ, UR5, PT, P0 ;  /* 0x00000005ff007c0c */ /* 0x000fda000bf05300 */
[----:B------:R-:W-:Y:S05]  /*0950*/  @!P0 BRA `(.L_x_7) ;  /* 0x00000000001c8947 */ /* 0x000fea0003800000 */
[----:B-1----:R-:W1:Y:S02]  /*0960*/  LDC.64 R6, c[0x0][0x5a0] ;  /* 0x00016800ff067b82 */ /* 0x002e640000000a00 */
[----:B-1----:R-:W2:Y:S02]  /*0970*/  LDG.E.64 R6, desc[UR36][R6.64] ;  /* 0x0000002406067981 */ /* 0x002ea4000c1e1b00 */
[----:B--2---:R-:W-:-:S04]  /*0980*/  ISETP.NE.U32.AND P0, PT, R6, RZ, PT ;  /* 0x000000ff0600720c */ /* 0x004fc80003f05070 */
[----:B------:R-:W-:-:S13]  /*0990*/  ISETP.NE.AND.EX P0, PT, R7, RZ, PT, P0 ;  /* 0x000000ff0700720c */ /* 0x000fda0003f05300 */
[----:B------:R-:W-:Y:S05]  /*09a0*/  @!P0 BRA `(.L_x_7) ;  /* 0x0000000000088947 */ /* 0x000fea0003800000 */
[----:B0-----:R2:W5:Y:S01]  /*09b0*/  LD.E R57, desc[UR36][R6.64] ;  /* 0x0000002406397980 */ /* 0x001562000c101900 */
[----:B------:R-:W-:Y:S05]  /*09c0*/  BRA `(.L_x_8) ;  /* 0x0000000000247947 */ /* 0x000fea0003800000 */
.L_x_7:
[----:B------:R-:W-:Y:S02]  /*09d0*/  ULDC.64 UR4, c[0x0][0x590] ;  /* 0x0001640000047ab9 */ /* 0x000fe40000000a00 */
[----:B------:R-:W-:-:S04]  /*09e0*/  ISETP.NE.U32.AND P0, PT, RZ, UR4, PT ;  /* 0x00000004ff007c0c */ /* 0x000fc8000bf05070 */
[----:B------:R-:W-:-:S13]  /*09f0*/  ISETP.NE.AND.EX P0, PT, RZ, UR5, PT, P0 ;  /* 0x00000005ff007c0c */ /* 0x000fda000bf05300 */
[----:B------:R-:W-:Y:S05]  /*0a00*/  @!P0 BRA `(.L_x_9) ;  /* 0x00000000000c8947 */ /* 0x000fea0003800000 */
[----:B-1----:R-:W0:Y:S02]  /*0a10*/  LDC.64 R6, c[0x0][0x590] ;  /* 0x00016400ff067b82 */ /* 0x002e240000000a00 */
[----:B0-----:R0:W5:Y:S01]  /*0a20*/  LDG.E R57, desc[UR36][R6.64] ;  /* 0x0000002406397981 */ /* 0x001162000c1e1900 */
[----:B------:R-:W-:Y:S05]  /*0a30*/  BRA `(.L_x_8) ;  /* 0x0000000000087947 */ /* 0x000fea0003800000 */
.L_x_9:
[----:B------:R-:W-:Y:S02]  /*0a40*/  ULDC UR4, c[0x0][0x584] ;  /* 0x0001610000047ab9 */ /* 0x000fe40000000800 */
[----:B0-----:R-:W-:-:S07]  /*0a50*/  IMAD.U32 R57, RZ, RZ, UR4 ;  /* 0x00000004ff397e24 */ /* 0x001fce000f8e00ff */
.L_x_8:
[----:B------:R-:W3:Y:S01]  /*0a60*/  LDC R2, c[0x0][0x65c] ;  /* 0x00019700ff027b82 */ /* 0x000ee20000000800 */
[----:B------:R-:W4:Y:S01]  /*0a70*/  S2R R14, SR_CTAID.Y ;  /* 0x00000000000e7919 */ /* 0x000f220000002600 */
[----:B------:R-:W-:Y:S01]  /*0a80*/  ULDC UR6, c[0x0][0x28c] ;  /* 0x0000a30000067ab9 */ /* 0x000fe20000000800 */
[----:B------:R-:W-:Y:S01]  /*0a90*/  ISETP.NE.AND P0, PT, R8, 0x2, PT ;  /* 0x000000020800780c */ /* 0x000fe20003f05270 */
[----:B------:R-:W-:Y:S01]  /*0aa0*/  UIADD3 UR6, UR6, 0x3f, URZ ;  /* 0x0000003f06067890 */ /* 0x000fe2000fffe03f */
[----:B012---:R-:W0:Y:S01]  /*0ab0*/  S2R R6, SR_CTAID.X ;  /* 0x0000000000067919 */ /* 0x007e220000002500 */
[----:B------:R-:W-:Y:S01]  /*0ac0*/  IMAD.MOV.U32 R7, RZ, RZ, RZ ;  /* 0x000000ffff077224 */ /* 0x000fe200078e00ff */
[----:B------:R-:W-:Y:S01]  /*0ad0*/  UMOV UR38, URZ ;  /* 0x0000003f00267c82 */ /* 0x000fe20008000000 */
[----:B------:R-:W-:Y:S01]  /*0ae0*/  USHF.R.S32.HI UR7, URZ, 0x1f, UR6 ;  /* 0x0000001f3f077899 */ /* 0x000fe20008011406 */
[----:B------:R-:W-:Y:S01]  /*0af0*/  UMOV UR39, URZ ;  /* 0x0000003f00277c82 */ /* 0x000fe20008000000 */
[----:B------:R-:W-:-:S02]  /*0b00*/  ULDC.64 UR8, c[0x0][0x650] ;  /* 0x0001940000087ab9 */ /* 0x000fc40000000a00 */
[----:B------:R-:W-:-:S04]  /*0b10*/  ULEA.HI UR7, UR7, UR6, URZ, 0x6 ;  /* 0x0000000607077291 */ /* 0x000fc8000f8f303f */
[----:B------:R-:W-:Y:S01]  /*0b20*/  USHF.R.S32.HI UR40, URZ, 0x6, UR7 ;  /* 0x000000063f287899 */ /* 0x000fe20008011407 */
[----:B---3--:R-:W-:-:S13]  /*0b30*/  ISETP.NE.AND P1, PT, R2, 0x1, PT ;  /* 0x000000010200780c */ /* 0x008fda0003f25270 */
[----:B------:R-:W0:Y:S01]  /*0b40*/  @P1 LDC R19, c[0x0][0x10] ;  /* 0x00000400ff131b82 */ /* 0x000e220000000800 */
[----:B----4-:R-:W-:Y:S02]  /*0b50*/  @P1 IMAD.MOV.U32 R8, RZ, RZ, R14 ;  /* 0x000000ffff081224 */ /* 0x010fe400078e000e */
[----:B------:R-:W-:Y:S02]  /*0b60*/  @P1 IMAD.MOV.U32 R9, RZ, RZ, RZ ;  /* 0x000000ffff091224 */ /* 0x000fe400078e00ff */
[----:B------:R-:W-:-:S03]  /*0b70*/  @P1 IMAD.MOV.U32 R17, RZ, RZ, RZ ;  /* 0x000000ffff111224 */ /* 0x000fc600078e00ff */
[----:B------:R-:W1:Y:S01]  /*0b80*/  @!P1 LDC R11, c[0x0][0xc] ;  /* 0x00000300ff0b9b82 */ /* 0x000e620000000800 */
[----:B------:R-:W-:Y:S01]  /*0b90*/  ULDC UR4, c[0x0][0xc] ;  /* 0x0000030000047ab9 */ /* 0x000fe20000000800 */
[----:B------:R-:W-:Y:S02]  /*0ba0*/  ULDC UR5, c[0x0][0x10] ;  /* 0x0000040000057ab9 */ /* 0x000fe40000000800 */
[----:B------:R-:W-:-:S04]  /*0bb0*/  UIMAD.WIDE.U32 UR4, UR4, UR5, URZ ;  /* 0x00000005040472a5 */ /* 0x000fc8000f8e003f */
[----:B------:R-:W2:Y:S01]  /*0bc0*/  LDC R2, c[0x0][0x14] ;  /* 0x00000500ff027b82 */ /* 0x000ea20000000800 */
[----:B0-----:R-:W-:-:S04]  /*0bd0*/  @P1 IMAD.WIDE.U32 R18, R6, R19, R8 ;  /* 0x0000001306121225 */ /* 0x001fc800078e0008 */
[----:B------:R-:W-:Y:S02]  /*0be0*/  @P1 IMAD.IADD R17, R19, 0x1, R17 ;  /* 0x0000000113111824 */ /* 0x000fe400078e0211 */
[----:B-1----:R-:W-:-:S04]  /*0bf0*/  @!P1 IMAD.WIDE.U32 R8, R11, R14, R6 ;  /* 0x0000000e0b089225 */ /* 0x002fc800078e0006 */
[----:B------:R-:W-:Y:S02]  /*0c00*/  @!P1 IMAD.MOV.U32 R18, RZ, RZ, R8 ;  /* 0x000000ffff129224 */ /* 0x000fe400078e0008 */
[----:B------:R-:W-:Y:S02]  /*0c10*/  @!P1 IMAD.MOV.U32 R17, RZ, RZ, R9 ;  /* 0x000000ffff119224 */ /* 0x000fe400078e0009 */
[----:B--2---:R-:W-:-:S04]  /*0c20*/  IMAD.WIDE.U32 R12, R2, UR4, RZ ;  /* 0x00000004020c7c25 */ /* 0x004fc8000f8e00ff */
[----:B------:R-:W-:Y:S01]  /*0c30*/  IMAD R23, R2, UR5, RZ ;  /* 0x0000000502177c24 */ /* 0x000fe2000f8e02ff */
[----:B------:R0:W-:Y:S03]  /*0c40*/  STL.64 [R1], R12 ;  /* 0x0000000c01007387 */ /* 0x0001e60000100a00 */
[----:B------:R-:W-:Y:S01]  /*0c50*/  IMAD.IADD R23, R13, 0x1, R23 ;  /* 0x000000010d177824 */ /* 0x000fe200078e0217 */
[----:B------:R-:W-:Y:S06]  /*0c60*/  @P0 BRA `(.L_x_10) ;  /* 0x0000000000240947 */ /* 0x000fec0003800000 */
[----:B------:R-:W-:Y:S01]  /*0c70*/  USHF.R.U32.HI UR4, URZ, 0x1, UR40 ;  /* 0x000000013f047899 */ /* 0x000fe20008011628 */
[----:B------:R-:W-:Y:S01]  /*0c80*/  IADD3 R18, P0, R18, R12, RZ ;  /* 0x0000000c12127210 */ /* 0x000fe20007f1e0ff */
[----:B------:R-:W-:Y:S02]  /*0c90*/  UISETP.GE.U32.AND UP0, UPT, UR40, 0xe, UPT ;  /* 0x0000000e2800788c */ /* 0x000fe4000bf06070 */
[----:B------:R-:W-:Y:S02]  /*0ca0*/  UIMAD.WIDE.U32 UR4, UR4, -0x6db6db6d, URZ ;  /* 0x92492493040478a5 */ /* 0x000fe4000f8e003f */
[----:B------:R-:W-:Y:S01]  /*0cb0*/  IMAD.X R17, R23, 0x1, R17, P0 ;  /* 0x0000000117117824 */ /* 0x000fe200000e0611 */
[----:B------:R-:W-:Y:S01]  /*0cc0*/  UMOV UR39, URZ ;  /* 0x0000003f00277c82 */ /* 0x000fe20008000000 */
[----:B------:R-:W-:-:S04]  /*0cd0*/  USHF.R.U32.HI UR4, URZ, 0x2, UR5 ;  /* 0x000000023f047899 */ /* 0x000fc80008011605 */
[----:B------:R-:W-:Y:S02]  /*0ce0*/  UIMAD UR38, UR4, -0xe, UR40 ;  /* 0xfffffff2042678a4 */ /* 0x000fe4000f8e0228 */
[----:B------:R-:W-:-:S12]  /*0cf0*/  @UP0 ULOP3.LUT UR39, UR4, 0x1, URZ, 0xc0, !UPT ;  /* 0x0000000104270892 */ /* 0x000fd8000f8ec03f */
.L_x_10:
[----:B------:R-:W-:Y:S01]  /*0d00*/  ISETP.GE.U32.AND P0, PT, R18, UR8, PT ;  /* 0x0000000812007c0c */ /* 0x000fe2000bf06070 */
[----:B------:R-:W-:Y:S01]  /*0d10*/  IMAD.MOV.U32 R19, RZ, RZ, -0x1 ;  /* 0xffffffffff137424 */ /* 0x000fe200078e00ff */
[----:B------:R-:W-:Y:S01]  /*0d20*/  PRMT R8, RZ, 0x7610, R8 ;  /* 0x00007610ff087816 */ /* 0x000fe20000000008 */
[----:B------:R-:W-:Y:S01]  /*0d30*/  IMAD.MOV.U32 R22, RZ, RZ, -0x1 ;  /* 0xffffffffff167424 */ /* 0x000fe200078e00ff */
[----:B------:R-:W-:Y:S01]  /*0d40*/  ISETP.GE.U32.AND.EX P0, PT, R17, UR9, PT, P0 ;  /* 0x0000000911007c0c */ /* 0x000fe2000bf06100 */
[----:B------:R-:W-:-:S12]  /*0d50*/  IMAD.MOV.U32 R2, RZ, RZ, -0x1 ;  /* 0xffffffffff027424 */ /* 0x000fd800078e00ff */
[----:B------:R-:W-:Y:S05]  /*0d60*/  @P0 BRA `(.L_x_11) ;  /* 0x00000004005c0947 */ /* 0x000fea0003800000 */
[----:B------:R-:W1:Y:S01]  /*0d70*/  LDC.64 R20, c[0x0][0x628] ;  /* 0x00018a00ff147b82 */ /* 0x000e620000000a00 */
[----:B------:R-:W-:Y:S02]  /*0d80*/  IMAD.MOV.U32 R8, RZ, RZ, R18 ;  /* 0x000000ffff087224 */ /* 0x000fe400078e0012 */
[----:B------:R-:W-:-:S05]  /*0d90*/  IMAD.MOV.U32 R9, RZ, RZ, R17 ;  /* 0x000000ffff097224 */ /* 0x000fca00078e0011 */
[----:B------:R-:W2:Y:S08]  /*0da0*/  LDC R2, c[0x0][0x630] ;  /* 0x00018c00ff027b82 */ /* 0x000eb00000000800 */
[----:B------:R-:W3:Y:S01]  /*0db0*/  LDC.64 R24, c[0x0][0x620] ;  /* 0x00018800ff187b82 */ /* 0x000ee20000000a00 */
[----:B-1----:R-:W-:-:S04]  /*0dc0*/  ISETP.NE.U32.AND P0, PT, R20, RZ, PT ;  /* 0x000000ff1400720c */ /* 0x002fc80003f05070 */
[----:B------:R-:W-:-:S13]  /*0dd0*/  ISETP.NE.AND.EX P0, PT, R21, RZ, PT, P0 ;  /* 0x000000ff1500720c */ /* 0x000fda0003f05300 */
[----:B--23--:R-:W-:Y:S05]  /*0de0*/  @!P0 BRA `(.L_x_12) ;  /* 0x0000000000288947 */ /* 0x00cfea0003800000 */
[----:B0-----:R-:W0:Y:S02]  /*0df0*/  LDC R13, c[0x0][0x634] ;  /* 0x00018d00ff0d7b82 */ /* 0x001e240000000800 */
[----:B0-----:R-:W-:-:S05]  /*0e00*/  IADD3 R13, P0, R18, R13, RZ ;  /* 0x0000000d120d7210 */ /* 0x001fca0007f1e0ff */
[----:B------:R-:W-:-:S04]  /*0e10*/  IMAD.X R15, RZ, RZ, R17, P0 ;  /* 0x000000ffff0f7224 */ /* 0x000fc800000e0611 */
[----:B------:R-:W-:-:S04]  /*0e20*/  IMAD.WIDE.U32 R8, R15, R20, RZ ;  /* 0x000000140f087225 */ /* 0x000fc800078e00ff */
[----:B------:R-:W-:-:S04]  /*0e30*/  IMAD.WIDE.U32 R10, P0, R13, R21, R8 ;  /* 0x000000150d0a7225 */ /* 0x000fc80007800008 */
[----:B------:R-:W-:-:S04]  /*0e40*/  IMAD.WIDE.U32 R8, R13, R20, RZ ;  /* 0x000000140d087225 */ /* 0x000fc800078e00ff */
[----:B------:R-:W-:Y:S01]  /*0e50*/  IMAD.X R13, RZ, RZ, RZ, P0 ;  /* 0x000000ffff0d7224 */ /* 0x000fe200000e06ff */
[----:B------:R-:W-:Y:S01]  /*0e60*/  IADD3 RZ, P0, R9, R10, RZ ;  /* 0x0000000a09ff7210 */ /* 0x000fe20007f1e0ff */
[----:B------:R-:W-:-:S04]  /*0e70*/  IMAD.MOV.U32 R12, RZ, RZ, R11 ;  /* 0x000000ffff0c7224 */ /* 0x000fc800078e000b */
[----:B------:R-:W-:-:S08]  /*0e80*/  IMAD.WIDE.U32.X R8, R15, R21, R12, P0 ;  /* 0x000000150f087225 */ /* 0x000fd000000e040c */
.L_x_12:
[-CC-:B------:R-:W-:Y:S01]  /*0e90*/  SHF.R.U64 R31, R8, R2.reuse, R9.reuse ;  /* 0x00000002081f7219 */ /* 0x180fe20000001209 */
[----:B0-----:R-:W0:Y:S01]  /*0ea0*/  LDC R12, c[0x0][0x618] ;  /* 0x00018600ff0c7b82 */ /* 0x001e220000000800 */
[----:B------:R-:W-:Y:S01]  /*0eb0*/  SHF.R.U32.HI R7, RZ, R2, R9 ;  /* 0x00000002ff077219 */ /* 0x000fe20000011609 */
[----:B------:R-:W-:Y:S01]  /*0ec0*/  ULDC UR4, c[0x0][0x150] ;  /* 0x0000540000047ab9 */ /* 0x000fe20000000800 */
[----:B------:R-:W-:Y:S01]  /*0ed0*/  IADD3 R11, P0, RZ, -R31, RZ ;  /* 0x8000001fff0b7210 */ /* 0x000fe20007f1e0ff */
[----:B------:R-:W-:Y:S01]  /*0ee0*/  IMAD.MOV.U32 R19, RZ, RZ, R17 ;  /* 0x000000ffff137224 */ /* 0x000fe200078e0011 */
[----:B------:R-:W-:-:S03]  /*0ef0*/  I2FP.F32.U32 R2, R6 ;  /* 0x0000000600027245 */ /* 0x000fc60000201000 */
[----:B------:R-:W1:Y:S01]  /*0f00*/  LDC.64 R26, c[0x0][0x640] ;  /* 0x00019000ff1a7b82 */ /* 0x000e620000000a00 */
[----:B------:R-:W-:Y:S02]  /*0f10*/  IMAD.X R13, RZ, RZ, ~R7, P0 ;  /* 0x000000ffff0d7224 */ /* 0x000fe400000e0e07 */
[----:B------:R-:W-:Y:S01]  /*0f20*/  FMUL R2, R2, UR4 ;  /* 0x0000000402027c20 */ /* 0x000fe20008400000 */
[----:B------:R-:W-:Y:S01]  /*0f30*/  IMAD.WIDE.U32 R8, R11, R24, R18 ;  /* 0x000000180b087225 */ /* 0x000fe200078e0012 */
[----:B------:R-:W-:-:S03]  /*0f40*/  ULDC UR4, c[0x0][0x154] ;  /* 0x0000550000047ab9 */ /* 0x000fc60000000800 */
[----:B------:R-:W-:Y:S01]  /*0f50*/  IMAD R10, R13, R24, RZ ;  /* 0x000000180d0a7224 */ /* 0x000fe200078e02ff */
[----:B------:R-:W2:Y:S01]  /*0f60*/  LDC R7, c[0x0][0x144] ;  /* 0x00005100ff077b82 */ /* 0x000ea20000000800 */
[----:B------:R-:W3:Y:S02]  /*0f70*/  F2I.U32.TRUNC.NTZ R2, R2 ;  /* 0x0000000200027305 */ /* 0x000ee4000020f000 */
[----:B------:R-:W-:-:S04]  /*0f80*/  IMAD R11, R11, R25, R10 ;  /* 0x000000190b0b7224 */ /* 0x000fc800078e020a */
[----:B------:R-:W-:Y:S01]  /*0f90*/  IMAD.IADD R9, R9, 0x1, R11 ;  /* 0x0000000109097824 */ /* 0x000fe200078e020b */
[----:B------:R-:W4:Y:S01]  /*0fa0*/  LDC R22, c[0x0][0x608] ;  /* 0x00018200ff167b82 */ /* 0x000f220000000800 */
[----:B------:R-:W-:-:S03]  /*0fb0*/  IMAD.MOV.U32 R11, RZ, RZ, -0x1 ;  /* 0xffffffffff0b7424 */ /* 0x000fc600078e00ff */
[--C-:B0-----:R-:W-:Y:S02]  /*0fc0*/  SHF.R.U64 R20, R8, R12, R9.reuse ;  /* 0x0000000c08147219 */ /* 0x101fe40000001209 */
[----:B------:R-:W-:Y:S02]  /*0fd0*/  I2FP.F32.U32 R8, R14 ;  /* 0x0000000e00087245 */ /* 0x000fe40000201000 */
[----:B------:R-:W0:Y:S01]  /*0fe0*/  LDC R24, c[0x0][0x658] ;  /* 0x00019600ff187b82 */ /* 0x000e220000000800 */
[----:B-1----:R-:W-:Y:S01]  /*0ff0*/  ISETP.NE.U32.AND P0, PT, R26, RZ, PT ;  /* 0x000000ff1a00720c */ /* 0x002fe20003f05070 */
[----:B---3--:R-:W-:Y:S02]  /*1000*/  IMAD.MOV R10, RZ, RZ, -R2 ;  /* 0x000000ffff0a7224 */ /* 0x008fe400078e0a02 */
[----:B------:R-:W-:Y:S01]  /*1010*/  FMUL R8, R8, UR4 ;  /* 0x0000000408087c20 */ /* 0x000fe20008400000 */
[----:B------:R-:W-:Y:S02]  /*1020*/  SHF.R.U32.HI R9, RZ, R12, R9 ;  /* 0x0000000cff097219 */ /* 0x000fe40000011609 */
[----:B------:R-:W-:Y:S01]  /*1030*/  ISETP.NE.AND.EX P0, PT, R27, RZ, PT, P0 ;  /* 0x000000ff1b00720c */ /* 0x000fe20003f05300 */
[----:B------:R1:W3:Y:S01]  /*1040*/  F2I.U32.TRUNC.NTZ R15, R8 ;  /* 0x00000008000f7305 */ /* 0x0002e2000020f000 */
[----:B------:R-:W1:Y:S01]  /*1050*/  LDC R19, c[0x0][0x148] ;  /* 0x00005200ff137b82 */ /* 0x000e620000000800 */
[----:B--2---:R-:W-:-:S07]  /*1060*/  IMAD R2, R7, R10, R6 ;  /* 0x0000000a07027224 */ /* 0x004fce00078e0206 */
[----:B------:R-:W2:Y:S01]  /*1070*/  LDC R25, c[0x0][0x600] ;  /* 0x00018000ff197b82 */ /* 0x000ea20000000800 */
[-CC-:B----4-:R-:W-:Y:S02]  /*1080*/  SHF.R.U64 R32, R20, R22.reuse, R9.reuse ;  /* 0x0000001614207219 */ /* 0x190fe40000001209 */
[----:B------:R-:W-:Y:S01]  /*1090*/  SHF.R.U32.HI R7, RZ, R22, R9 ;  /* 0x00000016ff077219 */ /* 0x000fe20000011609 */
[----:B------:R-:W-:-:S04]  /*10a0*/  IMAD.MOV.U32 R9, RZ, RZ, 0x1 ;  /* 0x00000001ff097424 */ /* 0x000fc800078e00ff */
[----:B------:R-:W4:Y:S01]  /*10b0*/  LDC R28, c[0x0][0x648] ;  /* 0x00019200ff1c7b82 */ /* 0x000f220000000800 */
[-C--:B0-----:R-:W-:Y:S02]  /*10c0*/  SHF.L.U32 R6, R11, R24.reuse, RZ ;  /* 0x000000180b067219 */ /* 0x081fe400000006ff */
[--C-:B------:R-:W-:Y:S02]  /*10d0*/  SHF.R.U64 R22, R32, R24, R7.reuse ;  /* 0x0000001820167219 */ /* 0x100fe40000001207 */
[----:B------:R-:W-:Y:S02]  /*10e0*/  LOP3.LUT R13, RZ, R6, RZ, 0x33, !PT ;  /* 0x00000006ff0d7212 */ /* 0x000fe400078e33ff */
[-C--:B------:R-:W-:Y:S01]  /*10f0*/  SHF.R.U32.HI R7, RZ, R24.reuse, R7 ;  /* 0x00000018ff077219 */ /* 0x080fe20000011607 */
[----:B------:R-:W0:Y:S01]  /*1100*/  LDC R29, c[0x0][0x638] ;  /* 0x00018e00ff1d7b82 */ /* 0x000e220000000800 */
[----:B------:R-:W-:Y:S01]  /*1110*/  SHF.L.U32 R12, R9, R24, RZ ;  /* 0x00000018090c7219 */ /* 0x000fe200000006ff */
[----:B------:R-:W-:-:S06]  /*1120*/  IMAD.MOV.U32 R6, RZ, RZ, R22 ;  /* 0x000000ffff067224 */ /* 0x000fcc00078e0016 */
[----:B------:R-:W0:Y:S01]  /*1130*/  LDC R30, c[0x0][0x610] ;  /* 0x00018400ff1e7b82 */ /* 0x000e220000000800 */
[----:B-1-3--:R-:W-:Y:S05]  /*1140*/  @!P0 BRA `(.L_x_13) ;  /* 0x0000000000288947 */ /* 0x00afea0003800000 */
[----:B------:R-:W1:Y:S02]  /*1150*/  LDC R11, c[0x0][0x64c] ;  /* 0x00019300ff0b7b82 */ /* 0x000e640000000800 */
[----:B-1----:R-:W-:-:S05]  /*1160*/  IADD3 R11, P0, R22, R11, RZ ;  /* 0x0000000b160b7210 */ /* 0x002fca0007f1e0ff */
        /* <DEDUP_REMOVED lines=8> */
.L_x_13:
[----:B----4-:R-:W-:Y:S01]  /*11f0*/  SHF.R.U64 R6, R6, R28, R7 ;  /* 0x0000001c06067219 */ /* 0x010fe20000001207 */
[----:B--2---:R-:W-:Y:S01]  /*1200*/  VIADD R7, R25, 0xffffffff ;  /* 0xffffffff19077836 */ /* 0x004fe20000000000 */
[----:B------:R-:W-:Y:S01]  /*1210*/  LOP3.LUT R13, R32, R13, RZ, 0xc0, !PT ;  /* 0x0000000d200d7212 */ /* 0x000fe200078ec0ff */
[----:B------:R-:W-:Y:S02]  /*1220*/  IMAD.MOV R15, RZ, RZ, -R15 ;  /* 0x000000ffff0f7224 */ /* 0x000fe400078e0a0f */
[----:B------:R-:W-:Y:S01]  /*1230*/  IMAD.MOV R8, RZ, RZ, -R6 ;  /* 0x000000ffff087224 */ /* 0x000fe200078e0a06 */
[----:B------:R-:W-:Y:S01]  /*1240*/  LOP3.LUT R7, R20, R7, RZ, 0xc0, !PT ;  /* 0x0000000714077212 */ /* 0x000fe200078ec0ff */
[----:B------:R-:W-:Y:S02]  /*1250*/  IMAD R13, R12, R6, R13 ;  /* 0x000000060c0d7224 */ /* 0x000fe400078e020d */
[----:B------:R-:W-:Y:S02]  /*1260*/  @P1 IMAD R2, R19, R15, R14 ;  /* 0x0000000f13021224 */ /* 0x000fe400078e020e */
[----:B0-----:R-:W-:-:S02]  /*1270*/  IMAD R6, R8, R29, R22 ;  /* 0x0000001d08067224 */ /* 0x001fc400078e0216 */
[----:B------:R-:W-:Y:S02]  /*1280*/  IMAD R2, R13, R30, R2 ;  /* 0x0000001e0d027224 */ /* 0x000fe400078e0202 */
[----:B------:R-:W-:Y:S02]  /*1290*/  IMAD R19, R6, R25, R7 ;  /* 0x0000001906137224 */ /* 0x000fe400078e0207 */
[----:B------:R-:W-:-:S03]  /*12a0*/  IMAD.MOV.U32 R8, RZ, RZ, 0x1 ;  /* 0x00000001ff087424 */ /* 0x000fc600078e00ff */
[----:B------:R-:W-:Y:S02]  /*12b0*/  SEL R22, R19, R2, !P1 ;  /* 0x0000000213167207 */ /* 0x000fe40004800000 */
[----:B------:R-:W-:Y:S01]  /*12c0*/  SEL R19, R2, R19, !P1 ;  /* 0x0000001302137207 */ /* 0x000fe20004800000 */
[----:B------:R-:W-:-:S07]  /*12d0*/  IMAD.MOV.U32 R2, RZ, RZ, R31 ;  /* 0x000000ffff027224 */ /* 0x000fce00078e001f */
.L_x_11:
[----:B------:R-:W-:Y:S05]  /*12e0*/  @!P2 BRA `(.L_x_14) ;  /* 0x000000380018a947 */ /* 0x000fea0003800000 */
[----:B------:R-:W-:-:S13]  /*12f0*/  ISETP.GT.U32.AND P0, PT, R33, 0x1, PT ;  /* 0x000000012100780c */ /* 0x000fda0003f04070 */
[----:B------:R-:W-:Y:S05]  /*1300*/  @P0 EXIT ;  /* 0x000000000000094d */ /* 0x000fea0003800000 */
.L_x_15:
[----:B------:R-:W-:-:S08]  /*1310*/  NOP ;  /* 0x0000000000007918 */ /* 0x000fd00000000000 */
[----:B------:R-:W1:Y:S02]  /*1320*/  USETMAXREG.TRY_ALLOC.CTAPOOL UP0, 0xe8 ;  /* 0x000000e8000079c8 */ /* 0x000e640008000600 */
[----:B-1----:R-:W-:-:S13]  /*1330*/  PLOP3.LUT P0, PT, PT, PT, UP0, 0x80, 0x0 ;  /* 0x000000000000781c */ /* 0x002fda0003f0f008 */
[----:B------:R-:W-:Y:S05]  /*1340*/  @!P0 BRA `(.L_x_15) ;  /* 0xfffffffc00f08947 */ /* 0x000fea000383ffff */
[----:B------:R-:W-:-:S13]  /*1350*/  LOP3.LUT P0, RZ, R8, 0xff, RZ, 0xc0, !PT ;  /* 0x000000ff08ff7812 */ /* 0x000fda000780c0ff */
[----:B------:R-:W-:Y:S05]  /*1360*/  @!P0 EXIT ;  /* 0x000000000000894d */ /* 0x000fea0003800000 */
[----:B------:R-:W1:Y:S01]  /*1370*/  S2UR UR4, SR_CgaCtaId ;  /* 0x00000000000479c3 */ /* 0x000e620000008800 */
[----:B------:R-:W-:Y:S01]  /*1380*/  VIADD R6, R5, 0xffffffff ;  /* 0xffffffff05067836 */ /* 0x000fe20000000000 */
[----:B------:R-:W-:Y:S01]  /*1390*/  SHF.R.S32.HI R0, RZ, 0x1f, R3 ;  /* 0x0000001fff007819 */ /* 0x000fe20000011403 */
[----:B------:R-:W-:Y:S01]  /*13a0*/  UMOV UR41, 0x400 ;  /* 0x0000040000297882 */ /* 0x000fe20000000000 */
[----:B------:R-:W-:Y:S01]  /*13b0*/  UISETP.LT.AND UP0, UPT, UR40, 0x1, UPT ;  /* 0x000000012800788c */ /* 0x000fe2000bf01270 */
[----:B------:R-:W-:Y:S01]  /*13c0*/  LOP3.LUT R70, R16, 0x1, RZ, 0xfc, !PT ;  /* 0x0000000110467812 */ /* 0x000fe200078efcff */
[----:B------:R-:W-:Y:S01]  /*13d0*/  ULDC UR6, c[0x0][0x284] ;  /* 0x0000a10000067ab9 */ /* 0x000fe20000000800 */
[----:B------:R-:W-:Y:S01]  /*13e0*/  R2UR UR42, R6 ;  /* 0x00000000062a72ca */ /* 0x000fe200000e0000 */
[----:B------:R-:W-:Y:S01]  /*13f0*/  USEL UR43, UR40, 0x1, UP0 ;  /* 0x00000001282b7887 */ /* 0x000fe20008000000 */
[CC--:B------:R-:W-:Y:S01]  /*1400*/  LEA.HI R4, R0.reuse, R3.reuse, RZ, 0x2 ;  /* 0x0000000300047211 */ /* 0x0c0fe200078f10ff */
[----:B------:R-:W-:Y:S01]  /*1410*/  USHF.L.U32 UR46, UR40, 0x1, URZ ;  /* 0x00000001282e7899 */ /* 0x000fe2000800063f */
[----:B------:R-:W-:Y:S01]  /*1420*/  LEA.HI R0, R0, R3, RZ, 0x5 ;  /* 0x0000000300007211 */ /* 0x000fe200078f28ff */
[----:B------:R-:W-:Y:S01]  /*1430*/  UIADD3 UR43, -UR43, UR40, URZ ;  /* 0x000000282b2b7290 */ /* 0x000fe2000fffe13f */
[----:B------:R-:W-:-:S02]  /*1440*/  SHF.R.S32.HI R58, RZ, 0x2, R4 ;  /* 0x00000002ff3a7819 */ /* 0x000fc40000011404 */
[----:B------:R-:W-:Y:S02]  /*1450*/  SHF.R.S32.HI R5, RZ, 0x1f, R4 ;  /* 0x0000001fff057819 */ /* 0x000fe40000011404 */
[----:B------:R-:W-:Y:S02]  /*1460*/  LOP3.LUT R60, R4, 0xfffffffc, RZ, 0xc0, !PT ;  /* 0xfffffffc043c7812 */ /* 0x000fe400078ec0ff */
[----:B------:R-:W-:Y:S01]  /*1470*/  LEA.HI R5, R5, R58, RZ, 0x3 ;  /* 0x0000003a05057211 */ /* 0x000fe200078f18ff */
[----:B------:R-:W-:Y:S01]  /*1480*/  USHF.L.U32 UR42, UR42, 0x3, URZ ;  /* 0x000000032a2a7899 */ /* 0x000fe2000800063f */
[----:B------:R-:W-:Y:S01]  /*1490*/  ISETP.NE.AND P0, PT, R6, RZ, PT ;  /* 0x000000ff0600720c */ /* 0x000fe20003f05270 */
[----:B------:R-:W-:Y:S01]  /*14a0*/  IMAD.IADD R60, R3, 0x1, -R60 ;  /* 0x00000001033c7824 */ /* 0x000fe200078e0a3c */
[----:B------:R-:W-:Y:S01]  /*14b0*/  LOP3.LUT R5, R5, 0xfffffff8, RZ, 0xc0, !PT ;  /* 0xfffffff805057812 */ /* 0x000fe200078ec0ff */
[----:B-1----:R-:W-:Y:S01]  /*14c0*/  ULEA UR41, UR4, UR41, 0x18 ;  /* 0x0000002904297291 */ /* 0x002fe2000f8ec03f */
[----:B------:R-:W-:Y:S01]  /*14d0*/  SEL R71, RZ, 0x1, P0 ;  /* 0x00000001ff477807 */ /* 0x000fe20000000000 */
[----:B------:R-:W-:-:S02]  /*14e0*/  IMAD.U32 R62, RZ, RZ, UR42 ;  /* 0x0000002aff3e7e24 */ /* 0x000fc4000f8e00ff */
[----:B------:R-:W-:Y:S01]  /*14f0*/  UIADD3 UR47, UR41, 0xf0, URZ ;  /* 0x000000f0292f7890 */ /* 0x000fe2000fffe03f */
[----:B------:R-:W-:Y:S01]  /*1500*/  IMAD.IADD R58, R58, 0x1, -R5 ;  /* 0x000000013a3a7824 */ /* 0x000fe200078e0a05 */
[----:B------:R-:W-:Y:S01]  /*1510*/  UIADD3 UR4, UR41, 0x200, URZ ;  /* 0x0000020029047890 */ /* 0x000fe2000fffe03f */
[----:B------:R-:W-:Y:S01]  /*1520*/  SHF.R.S32.HI R5, RZ, 0x5, R0 ;  /* 0x00000005ff057819 */ /* 0x000fe20000011400 */
[----:B------:R-:W-:Y:S01]  /*1530*/  UIADD3 UR5, UR41, 0x1c200, URZ ;  /* 0x0001c20029057890 */ /* 0x000fe2000fffe03f */
[C---:B------:R-:W-:Y:S01]  /*1540*/  LOP3.LUT R64, R62.reuse, 0x8, RZ, 0xc0, !PT ;  /* 0x000000083e407812 */ /* 0x040fe200078ec0ff */
[----:B------:R-:W-:Y:S01]  /*1550*/  USHF.R.U32.HI UR4, URZ, 0x4, UR4 ;  /* 0x000000043f047899 */ /* 0x000fe20008011604 */
[--C-:B------:R-:W-:Y:S01]  /*1560*/  SHF.R.S32.HI R59, RZ, 0x1f, R58.reuse ;  /* 0x0000001fff3b7819 */ /* 0x100fe2000001143a */
[----:B------:R-:W-:Y:S01]  /*1570*/  USHF.R.U32.HI UR5, URZ, 0x4, UR5 ;  /* 0x000000043f057899 */ /* 0x000fe20008011605 */
[C-C-:B------:R-:W-:Y:S01]  /*1580*/  IMAD R65, R5.reuse, -0x10, -R58.reuse ;  /* 0xfffffff005417824 */ /* 0x140fe200078e0a3a */
[----:B------:R-:W-:Y:S01]  /*1590*/  ULOP3.LUT UR4, UR4, 0x3fff, URZ, 0xc0, !UPT ;  /* 0x00003fff04047892 */ /* 0x000fe2000f8ec03f */
[----:B------:R-:W-:Y:S01]  /*15a0*/  IMAD.U32 R61, RZ, RZ, UR47 ;  /* 0x0000002fff3d7e24 */ /* 0x000fe2000f8e00ff */
[----:B------:R-:W-:Y:S01]  /*15b0*/  ULOP3.LUT UR5, UR5, 0x3fff, URZ, 0xc0, !UPT ;  /* 0x00003fff05057892 */ /* 0x000fe2000f8ec03f */
[----:B------:R-:W-:Y:S01]  /*15c0*/  IMAD.WIDE R58, R5, 0x10, R58 ;  /* 0x00000010053a7825 */ /* 0x000fe200078e023a */
[----:B------:R-:W-:Y:S01]  /*15d0*/  LOP3.LUT R62, R62, 0x8, RZ, 0xc, !PT ;  /* 0x000000083e3e7812 */ /* 0x000fe200078e0cff */
[----:B------:R-:W-:Y:S01]  /*15e0*/  ULOP3.LUT UR44, UR4, 0x10000, URZ, 0xfc, !UPT ;  /* 0x00010000042c7892 */ /* 0x000fe2000f8efc3f */
[----:B------:R-:W-:Y:S01]  /*15f0*/  LOP3.LUT R64, R64, 0x18, RZ, 0x3c, !PT ;  /* 0x0000001840407812 */ /* 0x000fe200078e3cff */
[----:B------:R-:W-:Y:S01]  /*1600*/  VIADD R63, R61, UR42 ;  /* 0x0000002a3d3f7c36 */ /* 0x000fe20008000000 */
[----:B------:R-:W-:Y:S01]  /*1610*/  ULOP3.LUT UR45, UR5, 0x10000, URZ, 0xfc, !UPT ;  /* 0x00010000052d7892 */ /* 0x000fe2000f8efc3f */
[----:B------:R-:W-:-:S11]  /*1620*/  VIADD R65, R65, UR6 ;  /* 0x0000000641417c36 */ /* 0x000fd60008000000 */
.L_x_99:
[----:B------:R-:W-:Y:S01]  /*1630*/  SHF.L.U32 R0, R71, 0x1f, RZ ;  /* 0x0000001f47007819 */ /* 0x000fe200000006ff */
[----:B------:R-:W-:Y:S02]  /*1640*/  ULDC UR4, c[0x0][0x28c] ;  /* 0x0000a30000047ab9 */ /* 0x000fe40000000800 */
[----:B------:R-:W-:Y:S01]  /*1650*/  ISETP.LT.AND P1, PT, RZ, UR4, PT ;  /* 0x00000004ff007c0c */ /* 0x000fe2000bf21270 */
[----:B-1----:R-:W1:Y:S02]  /*1660*/  SYNCS.PHASECHK.TRANS64.TRYWAIT P0, [R61+UR42], R0 ;  /* 0x000000003d0075a7 */ /* 0x002e64000800016a */
[----:B-1-34-:R-:W-:Y:S10]  /*1670*/  @!P0 BRA `(.L_x_16) ;  /* 0x0000004800908947 */ /* 0x01aff40003800000 */
.L_x_131:
[----:B------:R-:W-:Y:S05]  /*1680*/  @P1 BRA `(.L_x_17) ;  /* 0x0000000000401947 */ /* 0x000fea0003800000 */
[----:B-1----:R-:W-:Y:S01]  /*1690*/  MOV R0, 0x0 ;  /* 0x0000000000007802 */ /* 0x002fe20000000f00 */
[----:B------:R-:W-:Y:S01]  /*16a0*/  ULDC.64 UR4, c[0x4][0x68] ;  /* 0x01001a0000047ab9 */ /* 0x000fe20000000a00 */
[----:B------:R-:W-:Y:S01]  /*16b0*/  ULDC.64 UR6, c[0x4][0x8] ;  /* 0x0100020000067ab9 */ /* 0x000fe20000000a00 */
[----:B------:R-:W-:Y:S01]  /*16c0*/  IMAD.U32 R4, RZ, RZ, UR4 ;  /* 0x00000004ff047e24 */ /* 0x000fe2000f8e00ff */
[----:B------:R1:W2:Y:S01]  /*16d0*/  LDC.64 R14, c[0x4][R0] ;  /* 0x01000000000e7b82 */ /* 0x0002a20000000a00 */
[----:B------:R-:W-:Y:S01]  /*16e0*/  IMAD.U32 R5, RZ, RZ, UR5 ;  /* 0x00000005ff057e24 */ /* 0x000fe2000f8e00ff */
[----:B------:R-:W-:Y:S01]  /*16f0*/  ULDC.64 UR4, c[0x4][0x70] ;  /* 0x01001c0000047ab9 */ /* 0x000fe20000000a00 */
[----:B------:R-:W-:Y:S02]  /*1700*/  IMAD.U32 R10, RZ, RZ, UR6 ;  /* 0x00000006ff0a7e24 */ /* 0x000fe4000f8e00ff */
[----:B------:R-:W-:Y:S02]  /*1710*/  IMAD.U32 R6, RZ, RZ, UR4 ;  /* 0x00000004ff067e24 */ /* 0x000fe4000f8e00ff */
[----:B------:R-:W-:-:S02]  /*1720*/  IMAD.U32 R7, RZ, RZ, UR5 ;  /* 0x00000005ff077e24 */ /* 0x000fc4000f8e00ff */
[----:B------:R-:W-:Y:S02]  /*1730*/  IMAD.U32 R11, RZ, RZ, UR7 ;  /* 0x00000007ff0b7e24 */ /* 0x000fe4000f8e00ff */
[----:B------:R-:W-:Y:S02]  /*1740*/  IMAD.MOV.U32 R8, RZ, RZ, 0x1e1 ;  /* 0x000001e1ff087424 */ /* 0x000fe400078e00ff */
[----:B0-----:R-:W-:Y:S02]  /*1750*/  IMAD.MOV.U32 R12, RZ, RZ, 0x1 ;  /* 0x00000001ff0c7424 */ /* 0x001fe400078e00ff */
[----:B-1----:R-:W-:-:S07]  /*1760*/  IMAD.MOV.U32 R13, RZ, RZ, RZ ;  /* 0x000000ffff0d7224 */ /* 0x002fce00078e00ff */
[----:B------:R-:W-:-:S07]  /*1770*/  LEPC R20, `(.L_x_17) ;  /* 0x000000001014794e */ /* 0x000fce0000000000 */
[----:B--2--5:R-:W-:Y:S05]  /*1780*/  CALL.ABS.NOINC R14 ;  /* 0x000000000e007343 */ /* 0x024fea0003c00000 */
.L_x_17:
[----:B------:R-:W-:-:S13]  /*1790*/  ISETP.NE.AND P0, PT, R70, 0x3, PT ;  /* 0x000000034600780c */ /* 0x000fda0003f05270 */
[----:B------:R-:W-:Y:S05]  /*17a0*/  @!P0 BRA `(.L_x_18) ;  /* 0x0000000000048947 */ /* 0x000fea0003800000 */
[----:B------:R-:W-:Y:S01]  /*17b0*/  BPT.TRAP 0x1 ;  /* 0x000000040000795c */ /* 0x000fe20000300000 */
.L_x_18:
[----:B------:R-:W-:Y:S02]  /*17c0*/  IMAD.U32 R3, RZ, RZ, UR38 ;  /* 0x00000026ff037e24 */ /* 0x000fe4000f8e00ff */
[----:B-1----:R-:W-:-:S03]  /*17d0*/  IMAD.U32 R0, RZ, RZ, UR39 ;  /* 0x00000027ff007e24 */ /* 0x002fc6000f8e00ff */
[----:B------:R-:W-:Y:S02]  /*17e0*/  LEA R3, R3, UR41, 0x3 ;  /* 0x0000002903037c11 */ /* 0x000fe4000f8e18ff */
[----:B------:R-:W-:-:S04]  /*17f0*/  SHF.L.U32 R0, R0, 0x1f, RZ ;  /* 0x0000001f00007819 */ /* 0x000fc800000006ff */
[----:B------:R1:W2:Y:S01]  /*1800*/  SYNCS.PHASECHK.TRANS64.TRYWAIT P1, [R3+URZ], R0 ;  /* 0x00000000030075a7 */ /* 0x0002a2000802017f */
[----:B------:R-:W-:Y:S05]  /*1810*/  @!P0 BRA `(.L_x_19) ;  /* 0x0000000000048947 */ /* 0x000fea0003800000 */
[----:B------:R-:W-:Y:S01]  /*1820*/  BPT.TRAP 0x1 ;  /* 0x000000040000795c */ /* 0x000fe20000300000 */
.L_x_19:
[----:B--2---:R-:W-:Y:S05]  /*1830*/  @P1 BRA `(.L_x_20) ;  /* 0x0000000000081947 */ /* 0x004fea0003800000 */
[----:B------:R-:W2:Y:S02]  /*1840*/  SYNCS.PHASECHK.TRANS64.TRYWAIT P1, [R3+URZ], R0 ;  /* 0x00000000030075a7 */ /* 0x000ea4000802017f */
[----:B--2---:R-:W-:Y:S05]  /*1850*/  @!P1 BRA `(.L_x_21) ;  /* 0x00000048002c9947 */ /* 0x004fea0003800000 */
.L_x_20:
[----:B------:R-:W-:Y:S05]  /*1860*/  WARPSYNC.ALL ;  /* 0x0000000000007948 */ /* 0x000fea0003800000 */
[----:B------:R-:W-:Y:S01]  /*1870*/  ULEA UR8, UR38, UR44, 0x9 ;  /* 0x0000002c26087291 */ /* 0x000fe2000f8e483f */
[----:B------:R-:W-:Y:S01]  /*1880*/  WARPGROUP.ARRIVE ;  /* 0x00000000000079c5 */ /* 0x000fe20000000000 */
[----:B------:R-:W-:Y:S01]  /*1890*/  ULEA UR9, UR38, UR45, 0x9 ;  /* 0x0000002d26097291 */ /* 0x000fe2000f8e483f */
[----:B-12---:R-:W-:Y:S01]  /*18a0*/  IMAD.U32 R0, RZ, RZ, UR43 ;  /* 0x0000002bff007e24 */ /* 0x006fe2000f8e00ff */
[----:B------:R-:W-:Y:S01]  /*18b0*/  UMOV UR5, 0x40000040 ;  /* 0x4000004000057882 */ /* 0x000fe20000000000 */
[----:B------:R-:W-:-:S02]  /*18c0*/  UMOV UR7, 0x40000040 ;  /* 0x4000004000077882 */ /* 0x000fc40000000000 */
[----:B------:R-:W-:Y:S01]  /*18d0*/  UMOV UR4, UR8 ;  /* 0x0000000800047c82 */ /* 0x000fe20008000000 */
[----:B------:R-:W-:Y:S01]  /*18e0*/  ISETP.GE.AND P1, PT, R0, 0x1, PT ;  /* 0x000000010000780c */ /* 0x000fe20003f26270 */
[----:B------:R-:W-:Y:S02]  /*18f0*/  UMOV UR6, UR9 ;  /* 0x0000000900067c82 */ /* 0x000fe40008000000 */
[----:B------:R-:W-:Y:S01]  /*1900*/  HGMMA.64x64x16.F32.BF16 R24, gdesc[UR4], RZ, !UPT, gsb0 ;  /* 0x00e00000041879f0 */ /* 0x000fe2000c0018ff */
[----:B------:R-:W-:Y:S02]  /*1910*/  UIADD3 UR4, UR8, 0x2, URZ ;  /* 0x0000000208047890 */ /* 0x000fe4000fffe03f */
[----:B------:R-:W-:Y:S01]  /*1920*/  UIADD3 UR6, UR9, 0x2, URZ ;  /* 0x0000000209067890 */ /* 0x000fe2000fffe03f */
[----:B------:R-:W-:Y:S01]  /*1930*/  UMOV UR5, 0x40000040 ;  /* 0x4000004000057882 */ /* 0x000fe20000000000 */
[----:B------:R-:W-:Y:S01]  /*1940*/  UMOV UR7, 0x40000040 ;  /* 0x4000004000077882 */ /* 0x000fe20000000000 */
[----:B------:R-:W-:-:S02]  /*1950*/  WARPGROUP.DEPBAR.LE gsb0, 0x0 ;  /* 0x00008000000079c5 */ /* 0x000fc40000010000 */
[----:B------:R-:W-:-:S06]  /*1960*/  WARPGROUP.ARRIVE ;  /* 0x00000000000079c5 */ /* 0x000fcc0000000000 */
[----:B------:R-:W-:Y:S01]  /*1970*/  HGMMA.64x64x16.F32.BF16 R24, gdesc[UR4], R24, gsb0 ;  /* 0x00e00000041879f0 */ /* 0x000fe20008001818 */
[----:B------:R-:W-:Y:S02]  /*1980*/  UIADD3 UR4, UR8, 0x4, URZ ;  /* 0x0000000408047890 */ /* 0x000fe4000fffe03f */
[----:B------:R-:W-:Y:S01]  /*1990*/  UIADD3 UR6, UR9, 0x4, URZ ;  /* 0x0000000409067890 */ /* 0x000fe2000fffe03f */
[----:B------:R-:W-:Y:S01]  /*19a0*/  UMOV UR5, 0x40000040 ;  /* 0x4000004000057882 */ /* 0x000fe20000000000 */
[----:B------:R-:W-:Y:S01]  /*19b0*/  UMOV UR7, 0x40000040 ;  /* 0x4000004000077882 */ /* 0x000fe20000000000 */
[----:B------:R-:W-:Y:S02]  /*19c0*/  WARPGROUP.DEPBAR.LE gsb0, 0x0 ;  /* 0x00008000000079c5 */ /* 0x000fe40000010000 */
        /* <DEDUP_REMOVED lines=8> */
[----:B------:R-:W-:Y:S03]  /*1a50*/  HGMMA.64x64x16.F32.BF16 R24, gdesc[UR4], R24, gsb0 ;  /* 0x00e00000041879f0 */ /* 0x000fe60008001818 */
[----:B------:R-:W-:Y:S02]  /*1a60*/  WARPGROUP.DEPBAR.LE gsb0, 0x0 ;  /* 0x00008000000079c5 */ /* 0x000fe40000010000 */
[----:B------:R-:W-:Y:S05]  /*1a70*/  @!P1 BRA `(.L_x_22) ;  /* 0x0000000400109947 */ /* 0x000fea0003800000 */
[----:B------:R-:W-:Y:S01]  /*1a80*/  UIADD3 UR4, UR38, 0x1, URZ ;  /* 0x0000000126047890 */ /* 0x000fe2000fffe03f */
[----:B------:R-:W-:Y:S01]  /*1a90*/  IMAD.U32 R0, RZ, RZ, UR43 ;  /* 0x0000002bff007e24 */ /* 0x000fe2000f8e00ff */
[----:B------:R-:W-:Y:S02]  /*1aa0*/  UMOV UR9, UR38 ;  /* 0x0000002600097c82 */ /* 0x000fe40008000000 */
[----:B------:R-:W-:-:S04]  /*1ab0*/  UISETP.NE.AND UP0, UPT, UR4, 0xe, UPT ;  /* 0x0000000e0400788c */ /* 0x000fc8000bf05270 */
[----:B------:R-:W-:Y:S02]  /*1ac0*/  USEL UR5, URZ, 0x1, UP0 ;  /* 0x000000013f057887 */ /* 0x000fe40008000000 */
[----:B------:R-:W-:Y:S02]  /*1ad0*/  USEL UR8, UR4, URZ, UP0 ;  /* 0x0000003f04087287 */ /* 0x000fe40008000000 */
[----:B------:R-:W-:-:S06]  /*1ae0*/  ULOP3.LUT UR5, UR39, UR5, URZ, 0x3c, !UPT ;  /* 0x0000000527057292 */ /* 0x000fcc000f8e3c3f */
[----:B------:R-:W-:-:S07]  /*1af0*/  IMAD.U32 R5, RZ, RZ, UR5 ;  /* 0x00000005ff057e24 */ /* 0x000fce000f8e00ff */
.L_x_29:
[----:B-12---:R-:W-:Y:S05]  /*1b00*/  @!P0 BRA `(.L_x_23) ;  /* 0x0000000000048947 */ /* 0x006fea0003800000 */
[----:B------:R-:W-:Y:S01]  /*1b10*/  BPT.TRAP 0x1 ;  /* 0x000000040000795c */ /* 0x000fe20000300000 */
.L_x_23:
[----:B------:R-:W-:Y:S01]  /*1b20*/  ULEA UR4, UR8, UR41, 0x3 ;  /* 0x0000002908047291 */ /* 0x000fe2000f8e183f */
[----:B------:R-:W-:-:S08]  /*1b30*/  SHF.L.U32 R3, R5, 0x1f, RZ ;  /* 0x0000001f05037819 */ /* 0x000fd000000006ff */
[----:B------:R1:W2:Y:S01]  /*1b40*/  SYNCS.PHASECHK.TRANS64.TRYWAIT P1, [UR4], R3 ;  /* 0x00000003ff0075a7 */ /* 0x0002a20008020144 */
[----:B------:R-:W-:Y:S05]  /*1b50*/  @!P0 BRA `(.L_x_24) ;  /* 0x0000000000048947 */ /* 0x000fea0003800000 */
[----:B------:R-:W-:Y:S01]  /*1b60*/  BPT.TRAP 0x1 ;  /* 0x000000040000795c */ /* 0x000fe20000300000 */
.L_x_24:
[----:B--2---:R-:W-:Y:S05]  /*1b70*/  @P1 BRA `(.L_x_25) ;  /* 0x0000000000081947 */ /* 0x004fea0003800000 */
[----:B------:R-:W2:Y:S02]  /*1b80*/  SYNCS.PHASECHK.TRANS64.TRYWAIT P1, [UR4], R3 ;  /* 0x00000003ff0075a7 */ /* 0x000ea40008020144 */
[----:B--2---:R-:W-:Y:S05]  /*1b90*/  @!P1 BRA `(.L_x_26) ;  /* 0x0000004400709947 */ /* 0x004fea0003800000 */
.L_x_25:
[----:B------:R-:W-:Y:S01]  /*1ba0*/  ULEA UR10, UR8, UR44, 0x9 ;  /* 0x0000002c080a7291 */ /* 0x000fe2000f8e483f */
[----:B------:R-:W-:Y:S01]  /*1bb0*/  WARPGROUP.ARRIVE ;  /* 0x00000000000079c5 */ /* 0x000fe20000000000 */
[----:B------:R-:W-:Y:S01]  /*1bc0*/  ULEA UR11, UR8, UR45, 0x9 ;  /* 0x0000002d080b7291 */ /* 0x000fe2000f8e483f */
[----:B------:R-:W-:Y:S01]  /*1bd0*/  UMOV UR5, 0x40000040 ;  /* 0x4000004000057882 */ /* 0x000fe20000000000 */
[----:B------:R-:W-:-:S03]  /*1be0*/  UMOV UR7, 0x40000040 ;  /* 0x4000004000077882 */ /* 0x000fc60000000000 */
[----:B------:R-:W-:Y:S02]  /*1bf0*/  UMOV UR4, UR10 ;  /* 0x0000000a00047c82 */ /* 0x000fe40008000000 */
[----:B------:R-:W-:Y:S02]  /*1c00*/  UMOV UR6, UR11 ;  /* 0x0000000b00067c82 */ /* 0x000fe40008000000 */
[----:B------:R-:W-:Y:S01]  /*1c10*/  HGMMA.64x64x16.F32.BF16 R24, gdesc[UR4], R24, gsb0 ;  /* 0x00e00000041879f0 */ /* 0x000fe20008001818 */
        /* <DEDUP_REMOVED lines=23> */
[----:B------:R-:W-:Y:S01]  /*1d90*/  BPT.TRAP 0x1 ;  /* 0x000000040000795c */ /* 0x000fe20000300000 */
.L_x_27:
[----:B------:R-:W-:Y:S01]  /*1da0*/  ULEA UR4, UR9, UR41, 0x3 ;  /* 0x0000002909047291 */ /* 0x000fe2000f8e183f */
[----:B------:R-:W-:-:S03]  /*1db0*/  ISETP.GT.U32.AND P1, PT, R16, 0x1, PT ;  /* 0x000000011000780c */ /* 0x000fc60003f24070 */
[----:B------:R-:W-:-:S04]  /*1dc0*/  UIADD3 UR4, UR4, 0x70, URZ ;  /* 0x0000007004047890 */ /* 0x000fc8000fffe03f */
[----:B------:R-:W-:-:S09]  /*1dd0*/  UPRMT UR4, URZ, 0x654, UR4 ;  /* 0x000006543f047896 */ /* 0x000fd20008000004 */
[----:B------:R-:W-:Y:S01]  /*1de0*/  SYNCS.ARRIVE.TRANS64.RED.A1T0 RZ, [UR4], RZ ;  /* 0x000000ffffff79a7 */ /* 0x000fe20008100404 */
[----:B------:R-:W-:Y:S05]  /*1df0*/  @P1 BRA `(.L_x_28) ;  /* 0x0000000000041947 */ /* 0x000fea0003800000 */
[----:B------:R-:W-:Y:S01]  /*1e00*/  BPT.TRAP 0x1 ;  /* 0x000000040000795c */ /* 0x000fe20000300000 */
.L_x_28:
[----:B------:R-:W-:Y:S01]  /*1e10*/  UIADD3 UR8, UR8, 0x1, URZ ;  /* 0x0000000108087890 */ /* 0x000fe2000fffe03f */
[C---:B------:R-:W-:Y:S01]  /*1e20*/  ISETP.GT.AND P1, PT, R0.reuse, 0x1, PT ;  /* 0x000000010000780c */ /* 0x040fe20003f24270 */
[----:B------:R-:W-:Y:S01]  /*1e30*/  UIADD3 UR9, UR9, 0x1, URZ ;  /* 0x0000000109097890 */ /* 0x000fe2000fffe03f */
[----:B------:R-:W-:Y:S01]  /*1e40*/  VIADD R0, R0, 0xffffffff ;  /* 0xffffffff00007836 */ /* 0x000fe20000000000 */
[----:B------:R-:W-:Y:S02]  /*1e50*/  UISETP.NE.AND UP0, UPT, UR8, 0xe, UPT ;  /* 0x0000000e0800788c */ /* 0x000fe4000bf05270 */
[----:B------:R-:W-:Y:S02]  /*1e60*/  UISETP.NE.AND UP1, UPT, UR9, 0xe, UPT ;  /* 0x0000000e0900788c */ /* 0x000fe4000bf25270 */
[----:B------:R-:W-:Y:S02]  /*1e70*/  USEL UR4, URZ, 0x1, UP0 ;  /* 0x000000013f047887 */ /* 0x000fe40008000000 */
[----:B------:R-:W-:-:S02]  /*1e80*/  USEL UR8, UR8, URZ, UP0 ;  /* 0x0000003f08087287 */ /* 0x000fc40008000000 */
[----:B------:R-:W-:Y:S02]  /*1e90*/  USEL UR9, UR9, URZ, UP1 ;  /* 0x0000003f09097287 */ /* 0x000fe40008800000 */
[----:B------:R-:W-:Y:S01]  /*1ea0*/  LOP3.LUT R5, R5, UR4, RZ, 0x3c, !PT ;  /* 0x0000000405057c12 */ /* 0x000fe2000f8e3cff */
[----:B------:R-:W-:Y:S09]  /*1eb0*/  @P1 BRA `(.L_x_29) ;  /* 0xfffffffc00101947 */ /* 0x000ff2000383ffff */
.L_x_22:
[----:B------:R-:W3:Y:S01]  /*1ec0*/  LDC R0, c[0x0][0x28c] ;  /* 0x0000a300ff007b82 */ /* 0x000ee20000000800 */
[----:B------:R4:W-:Y:S01]  /*1ed0*/  SYNCS.ARRIVE.TRANS64.A1T0 RZ, [R62+UR47], RZ ;  /* 0x000000ff3eff79a7 */ /* 0x0009e2000810002f */
[----:B---3--:R-:W-:-:S13]  /*1ee0*/  ISETP.GE.AND P1, PT, R0, 0x1, PT ;  /* 0x000000010000780c */ /* 0x008fda0003f26270 */
[----:B----4-:R-:W-:Y:S05]  /*1ef0*/  @!P1 BRA `(.L_x_30) ;  /* 0x0000000000389947 */ /* 0x010fea0003800000 */
[----:B------:R-:W-:Y:S05]  /*1f00*/  @!P0 BRA `(.L_x_31) ;  /* 0x0000000000048947 */ /* 0x000fea0003800000 */
[----:B------:R-:W-:Y:S01]  /*1f10*/  BPT.TRAP 0x1 ;  /* 0x000000040000795c */ /* 0x000fe20000300000 */
.L_x_31:
[----:B------:R-:W-:Y:S01]  /*1f20*/  UIADD3 UR6, UR43, UR38, URZ ;  /* 0x000000262b067290 */ /* 0x000fe2000fffe03f */
[----:B------:R-:W-:-:S03]  /*1f30*/  ISETP.GT.U32.AND P0, PT, R16, 0x1, PT ;  /* 0x000000011000780c */ /* 0x000fc60003f04070 */
[----:B------:R-:W-:-:S04]  /*1f40*/  USHF.R.U32.HI UR4, URZ, 0x1, UR6 ;  /* 0x000000013f047899 */ /* 0x000fc80008011606 */
[----:B------:R-:W-:-:S04]  /*1f50*/  UIMAD.WIDE.U32 UR4, UR4, -0x6db6db6d, URZ ;  /* 0x92492493040478a5 */ /* 0x000fc8000f8e003f */
[----:B------:R-:W-:-:S04]  /*1f60*/  USHF.R.U32.HI UR4, URZ, 0x2, UR5 ;  /* 0x000000023f047899 */ /* 0x000fc80008011605 */
[----:B------:R-:W-:-:S04]  /*1f70*/  UIMAD UR6, UR4, -0xe, UR6 ;  /* 0xfffffff2040678a4 */ /* 0x000fc8000f8e0206 */
[----:B------:R-:W-:-:S04]  /*1f80*/  ULEA UR6, UR6, UR41, 0x3 ;  /* 0x0000002906067291 */ /* 0x000fc8000f8e183f */
[----:B------:R-:W-:-:S04]  /*1f90*/  UIADD3 UR6, UR6, 0x70, URZ ;  /* 0x0000007006067890 */ /* 0x000fc8000fffe03f */
[----:B------:R-:W-:-:S09]  /*1fa0*/  UPRMT UR6, URZ, 0x654, UR6 ;  /* 0x000006543f067896 */ /* 0x000fd20008000006 */
[----:B------:R-:W-:Y:S01]  /*1fb0*/  SYNCS.ARRIVE.TRANS64.RED.A1T0 RZ, [UR6], RZ ;  /* 0x000000ffffff79a7 */ /* 0x000fe20008100406 */
[----:B------:R-:W-:Y:S05]  /*1fc0*/  @P0 BRA `(.L_x_30) ;  /* 0x0000000000040947 */ /* 0x000fea0003800000 */
[----:B------:R-:W-:Y:S01]  /*1fd0*/  BPT.TRAP 0x1 ;  /* 0x000000040000795c */ /* 0x000fe20000300000 */
.L_x_30:
[----:B------:R-:W-:Y:S01]  /*1fe0*/  SHF.L.U32 R0, R71, 0x1f, RZ ;  /* 0x0000001f47007819 */ /* 0x000fe200000006ff */
[----:B------:R-:W-:Y:S01]  /*1ff0*/  UIADD3 UR38, UR46, UR38, URZ ;  /* 0x000000262e267290 */ /* 0x000fe2000fffe03f */
[----:B------:R-:W3:Y:S01]  /*2000*/  LDC R7, c[0x0][0x288] ;  /* 0x0000a200ff077b82 */ /* 0x000ee20000000800 */
[----:B------:R-:W-:Y:S01]  /*2010*/  UISETP.GE.U32.AND UP1, UPT, UR46, 0xe, UPT ;  /* 0x0000000e2e00788c */ /* 0x000fe2000bf26070 */
[----:B------:R-:W-:Y:S01]  /*2020*/  IMAD.SHL.U32 R8, R60, 0x2, RZ ;  /* 0x000000023c087824 */ /* 0x000fe200078e00ff */
[----:B------:R-:W-:Y:S02]  /*2030*/  UISETP.GT.U32.AND UP0, UPT, UR38, 0xd, UPT ;  /* 0x0000000d2600788c */ /* 0x000fe4000bf04070 */
[----:B------:R-:W-:Y:S02]  /*2040*/  USHF.R.U32.HI UR4, URZ, 0x1, UR38 ;  /* 0x000000013f047899 */ /* 0x000fe40008011626 */
[----:B------:R-:W-:Y:S01]  /*2050*/  UISETP.LT.U32.AND UP0, UPT, UR46, 0xe, UP0 ;  /* 0x0000000e2e00788c */ /* 0x000fe20008701070 */
[----:B------:R-:W4:Y:S01]  /*2060*/  SYNCS.PHASECHK.TRANS64.TRYWAIT P0, [R61+UR42+0x10], R0 ;  /* 0x000010003d0075a7 */ /* 0x000f22000800016a */
[----:B------:R-:W-:Y:S01]  /*2070*/  UIMAD.WIDE.U32 UR4, UR4, -0x6db6db6d, URZ ;  /* 0x92492493040478a5 */ /* 0x000fe2000f8e003f */
[----:B------:R-:W-:Y:S01]  /*2080*/  SHF.R.S32.HI R9, RZ, 0x1f, R8 ;  /* 0x0000001fff097819 */ /* 0x000fe20000011408 */
[----:B------:R-:W-:-:S02]  /*2090*/  USEL UR6, URZ, 0x1, !UP0 ;  /* 0x000000013f067887 */ /* 0x000fc4000c000000 */
[----:B------:R-:W-:Y:S02]  /*20a0*/  USHF.R.U32.HI UR4, URZ, 0x2, UR5 ;  /* 0x000000023f047899 */ /* 0x000fe40008011605 */
[----:B------:R-:W-:Y:S02]  /*20b0*/  ULOP3.LUT UR39, UR39, UR6, URZ, 0x3c, !UPT ;  /* 0x0000000627277292 */ /* 0x000fe4000f8e3c3f */
[----:B------:R-:W-:Y:S02]  /*20c0*/  UIMAD UR38, UR4, -0xe, UR38 ;  /* 0xfffffff2042678a4 */ /* 0x000fe4000f8e0226 */
[----:B------:R-:W-:Y:S01]  /*20d0*/  @UP1 ULOP3.LUT UR39, UR39, 0x1, UR4, 0x78, !UPT ;  /* 0x0000000127271892 */ /* 0x000fe2000f8e7804 */
[----:B---34-:R-:W-:Y:S11]  /*20e0*/  @!P0 BRA `(.L_x_32) ;  /* 0x0000004000348947 */ /* 0x018ff60003800000 */
.L_x_132:
[----:B---3--:R-:W-:Y:S01]  /*20f0*/  IMAD.SHL.U32 R0, R19, 0x40, RZ ;  /* 0x0000004013007824 */ /* 0x008fe200078e00ff */
[----:B------:R-:W-:Y:S01]  /*2100*/  ULDC UR6, c[0x0][0x284] ;  /* 0x0000a10000067ab9 */ /* 0x000fe20000000800 */
[----:B------:R-:W-:Y:S01]  /*2110*/  IMAD.SHL.U32 R14, R22, 0x40, RZ ;  /* 0x00000040160e7824 */ /* 0x000fe200078e00ff */
[----:B------:R-:W-:Y:S01]  /*2120*/  SHF.R.S32.HI R11, RZ, 0x1f, R2 ;  /* 0x0000001fff0b7819 */ /* 0x000fe20000011402 */
[----:B------:R-:W-:Y:S01]  /*2130*/  ULDC.64 UR4, c[0x0][0x5d0] ;  /* 0x0001740000047ab9 */ /* 0x000fe20000000a00 */
[----:B------:R-:W-:Y:S01]  /*2140*/  ISETP.GE.AND P0, PT, R0, UR6, PT ;  /* 0x0000000600007c0c */ /* 0x000fe2000bf06270 */
[----:B--2---:R-:W-:Y:S01]  /*2150*/  IMAD.WIDE.U32 R4, R2, UR4, R8 ;  /* 0x0000000402047c25 */ /* 0x004fe2000f8e0008 */
[----:B------:R-:W-:Y:S02]  /*2160*/  SHF.R.S32.HI R15, RZ, 0x1f, R14 ;  /* 0x0000001fff0f7819 */ /* 0x000fe4000001140e */
[C---:B------:R-:W-:Y:S01]  /*2170*/  ISETP.GE.OR P0, PT, R14.reuse, R7, P0 ;  /* 0x000000070e00720c */ /* 0x040fe20000706670 */
[----:B-1----:R-:W-:Y:S01]  /*2180*/  IMAD R3, R11, UR4, RZ ;  /* 0x000000040b037c24 */ /* 0x002fe2000f8e02ff */
[----:B------:R-:W-:-:S03]  /*2190*/  IADD3 R4, P1, R14, R4, RZ ;  /* 0x000000040e047210 */ /* 0x000fc60007f3e0ff */
[----:B------:R-:W-:-:S05]  /*21a0*/  IMAD R3, R2, UR5, R3 ;  /* 0x0000000502037c24 */ /* 0x000fca000f8e0203 */
[----:B------:R-:W-:-:S03]  /*21b0*/  IADD3.X R5, R15, R5, R3, P1, !PT ;  /* 0x000000050f057210 */ /* 0x000fc60000ffe403 */
[----:B------:R-:W-:Y:S05]  /*21c0*/  @P0 BRA `(.L_x_33) ;  /* 0x0000002000b00947 */ /* 0x000fea0003800000 */
[----:B------:R-:W1:Y:S01]  /*21d0*/  LDC.64 R74, c[0x0][0x5c8] ;  /* 0x00017200ff4a7b82 */ /* 0x000e620000000a00 */
[----:B-----5:R-:W-:Y:S01]  /*21e0*/  FSETP.NEU.AND P0, PT, R57, RZ, PT ;  /* 0x000000ff3900720b */ /* 0x020fe20003f0d000 */
[----:B------:R-:W-:Y:S01]  /*21f0*/  IMAD R3, R60, -0x2, R7 ;  /* 0xfffffffe3c037824 */ /* 0x000fe200078e0207 */
[----:B------:R-:W-:Y:S01]  /*2200*/  BSSY B0, `(.L_x_33) ;  /* 0x0000228000007945 */ /* 0x000fe20003800000 */
[----:B------:R-:W-:-:S04]  /*2210*/  IMAD.WIDE R66, R19, 0x40, R58 ;  /* 0x0000004013427825 */ /* 0x000fc800078e023a */
[----:B------:R-:W-:Y:S02]  /*2220*/  IMAD.IADD R3, R3, 0x1, -R14 ;  /* 0x0000000103037824 */ /* 0x000fe400078e0a0e */
[----:B------:R-:W-:-:S03]  /*2230*/  IMAD.IADD R0, R65, 0x1, -R0 ;  /* 0x0000000141007824 */ /* 0x000fc600078e0a00 */
[----:B------:R-:W-:-:S04]  /*2240*/  ISETP.GT.AND P2, PT, R3, RZ, PT ;  /* 0x000000ff0300720c */ /* 0x000fc80003f44270 */
[----:B------:R-:W-:Y:S01]  /*2250*/  ISETP.GT.AND P1, PT, R0, RZ, P2 ;  /* 0x000000ff0000720c */ /* 0x000fe20001724270 */
[-C--:B-1----:R-:W-:Y:S02]  /*2260*/  IMAD R6, R67, R74.reuse, RZ ;  /* 0x0000004a43067224 */ /* 0x082fe400078e02ff */
[----:B------:R-:W-:-:S04]  /*2270*/  IMAD.WIDE.U32 R68, R66, R74, R4 ;  /* 0x0000004a42447225 */ /* 0x000fc800078e0004 */
[----:B------:R-:W-:-:S04]  /*2280*/  IMAD R5, R66, R75, R6 ;  /* 0x0000004b42057224 */ /* 0x000fc800078e0206 */
[----:B------:R-:W-:Y:S01]  /*2290*/  IMAD.IADD R7, R69, 0x1, R5 ;  /* 0x0000000145077824 */ /* 0x000fe200078e0205 */
[----:B------:R-:W-:Y:S06]  /*22a0*/  @!P0 BRA `(.L_x_34) ;  /* 0x0000001400e48947 */ /* 0x000fec0003800000 */
[----:B------:R-:W1:Y:S01]  /*22b0*/  LDC.64 R72, c[0x0][0x5b8] ;  /* 0x00016e00ff487b82 */ /* 0x000e620000000a00 */
[----:B------:R-:W-:-:S07]  /*22c0*/  ULDC.64 UR4, c[0x0][0x5c0] ;  /* 0x0001700000047ab9 */ /* 0x000fce0000000a00 */
[----:B------:R-:W2:Y:S08]  /*22d0*/  LDC.64 R76, c[0x0][0x5b0] ;  /* 0x00016c00ff4c7b82 */ /* 0x000eb00000000a00 */
[----:B------:R-:W0:Y:S01]  /*22e0*/  LDC.64 R78, c[0x0][0x5a8] ;  /* 0x00016a00ff4e7b82 */ /* 0x000e220000000a00 */
[-C--:B-1----:R-:W-:Y:S02]  /*22f0*/  IMAD R6, R11, R72.reuse, RZ ;  /* 0x000000480b067224 */ /* 0x082fe400078e02ff */
[----:B------:R-:W-:-:S04]  /*2300*/  IMAD.WIDE.U32 R4, R2, R72, R8 ;  /* 0x0000004802047225 */ /* 0x000fc800078e0008 */
[----:B------:R-:W-:Y:S01]  /*2310*/  IMAD R69, R2, R73, R6 ;  /* 0x0000004902457224 */ /* 0x000fe200078e0206 */
[----:B------:R-:W-:Y:S01]  /*2320*/  IADD3 R10, P0, R14, R4, RZ ;  /* 0x000000040e0a7210 */ /* 0x000fe20007f1e0ff */
[----:B--2---:R-:W-:-:S03]  /*2330*/  IMAD R4, R67, R76, RZ ;  /* 0x0000004c43047224 */ /* 0x004fc600078e02ff */
[----:B------:R-:W-:Y:S01]  /*2340*/  IADD3.X R11, R15, R5, R69, P0, !PT ;  /* 0x000000050f0b7210 */ /* 0x000fe200007fe445 */
[C---:B------:R-:W-:Y:S02]  /*2350*/  IMAD R73, R66.reuse, R77, R4 ;  /* 0x0000004d42497224 */ /* 0x040fe400078e0204 */
[----:B------:R-:W-:-:S04]  /*2360*/  IMAD.WIDE.U32 R4, R66, R76, R10 ;  /* 0x0000004c42047225 */ /* 0x000fc800078e000a */
[----:B------:R-:W-:Y:S01]  /*2370*/  IMAD.IADD R5, R5, 0x1, R73 ;  /* 0x0000000105057824 */ /* 0x000fe200078e0249 */
[----:B0-----:R-:W-:-:S04]  /*2380*/  LEA R12, P0, R4, R78, 0x1 ;  /* 0x0000004e040c7211 */ /* 0x001fc800078008ff */
[----:B------:R-:W-:-:S05]  /*2390*/  LEA.HI.X R13, R4, R79, R5, 0x1, P0 ;  /* 0x0000004f040d7211 */ /* 0x000fca00000f0c05 */
[----:B------:R-:W2:Y:S01]  /*23a0*/  @P1 LDG.E.LTC128B.U16 R19, desc[UR36][R12.64] ;  /* 0x000000240c131981 */ /* 0x000ea2000c1e1520 */
[----:B------:R-:W-:Y:S01]  /*23b0*/  IMAD.WIDE.U32 R4, R66, R76, R14 ;  /* 0x0000004c42047225 */ /* 0x000fe200078e000e */
[----:B------:R-:W-:Y:S02]  /*23c0*/  BSSY B1, `(.L_x_35) ;  /* 0x0000015000017945 */ /* 0x000fe40003800000 */
[----:B------:R-:W-:-:S04]  /*23d0*/  IADD3 R20, P0, R8, R4, RZ ;  /* 0x0000000408147210 */ /* 0x000fc80007f1e0ff */
[----:B------:R-:W-:Y:S02]  /*23e0*/  IADD3.X R21, R9, R73, R5, P0, !PT ;  /* 0x0000004909157210 */ /* 0x000fe400007fe405 */
[----:B------:R-:W-:Y:S01]  /*23f0*/  LEA R6, P0, R68, UR4, 0x1 ;  /* 0x0000000444067c11 */ /* 0x000fe2000f8008ff */
[----:B------:R-:W-:-:S03]  /*2400*/  IMAD.WIDE.U32 R20, R2, R72, R20 ;  /* 0x0000004802147225 */ /* 0x000fc600078e0014 */
[----:B------:R-:W-:Y:S02]  /*2410*/  LEA.HI.X R7, R68, UR5, R7, 0x1, P0 ;  /* 0x0000000544077c11 */ /* 0x000fe400080f0c07 */
[----:B------:R-:W-:-:S04]  /*2420*/  ISETP.GT.AND P0, PT, R3, 0x1, PT ;  /* 0x000000010300780c */ /* 0x000fc80003f04270 */
[----:B------:R-:W-:Y:S01]  /*2430*/  ISETP.GT.AND P3, PT, R0, RZ, P0 ;  /* 0x000000ff0000720c */ /* 0x000fe20000764270 */
[----:B--2---:R-:W-:-:S04]  /*2440*/  IMAD.U32 R4, R19, 0x10000, RZ ;  /* 0x0001000013047824 */ /* 0x004fc800078e00ff */
[----:B------:R-:W-:Y:S01]  /*2450*/  FMUL R5, R4, R57 ;  /* 0x0000003904057220 */ /* 0x000fe20000400000 */
[----:B------:R-:W-:-:S03]  /*2460*/  LEA R4, P4, R20, R78, 0x1 ;  /* 0x0000004e14047211 */ /* 0x000fc600078808ff */
[----:B------:R-:W-:-:S05]  /*2470*/  FFMA R5, R24, R56, R5 ;  /* 0x0000003818057223 */ /* 0x000fca0000000005 */
[----:B------:R-:W-:Y:S01]  /*2480*/  F2FP.BF16.F32.PACK_AB R12, RZ, R5 ;  /* 0x00000005ff0c723e */ /* 0x000fe200000010ff */
[----:B------:R-:W-:-:S03]  /*2490*/  IMAD.IADD R5, R69, 0x1, R21 ;  /* 0x0000000145057824 */ /* 0x000fc600078e0215 */
[----:B------:R-:W-:Y:S01]  /*24a0*/  PRMT R13, R12, 0x7610, R13 ;  /* 0x000076100c0d7816 */ /* 0x000fe2000000000d */
[----:B------:R-:W-:Y:S01]  /*24b0*/  IMAD.SHL.U32 R12, R76, 0x8, RZ ;  /* 0x000000084c0c7824 */ /* 0x000fe200078e00ff */
[----:B------:R-:W-:-:S03]  /*24c0*/  LEA.HI.X R5, R20, R79, R5, 0x1, P4 ;  /* 0x0000004f14057211 */ /* 0x000fc600020f0c05 */
[----:B------:R0:W-:Y:S02]  /*24d0*/  @P1 STG.E.U16 desc[UR36][R6.64], R13 ;  /* 0x0000000d06001986 */ /* 0x0001e4000c101524 */
[----:B0-----:R-:W-:Y:S01]  /*24e0*/  SHF.L.U64.HI R13, R76, 0x3, R77 ;  /* 0x000000034c0d7819 */ /* 0x001fe2000001024d */
[----:B------:R-:W-:Y:S06]  /*24f0*/  @!P3 BRA `(.L_x_36) ;  /* 0x000000000004b947 */ /* 0x000fec0003800000 */
[----:B------:R0:W5:Y:S02]  /*2500*/  LDG.E.LTC128B.U16 R19, desc[UR36][R4.64+0x2] ;  /* 0x0000022404137981 */ /* 0x000164000c1e1520 */
.L_x_36:
[----:B------:R-:W-:Y:S05]  /*2510*/  BSYNC B1 ;  /* 0x0000000000017941 */ /* 0x000fea0003800000 */
.L_x_35:
[----:B------:R-:W-:Y:S01]  /*2520*/  IMAD.WIDE.U32 R66, R66, R76, R12 ;  /* 0x0000004c42427225 */ /* 0x000fe200078e000c */
[----:B------:R-:W-:-:S03]  /*2530*/  ISETP.GT.AND P2, PT, R0, 0x8, P2 ;  /* 0x000000080000780c */ /* 0x000fc60001744270 */
[----:B-----5:R-:W-:Y:S01]  /*2540*/  IMAD.U32 R20, R19, 0x10000, RZ ;  /* 0x0001000013147824 */ /* 0x020fe200078e00ff */
[----:B------:R-:W-:Y:S01]  /*2550*/  IADD3 R10, P1, R10, R66, RZ ;  /* 0x000000420a0a7210 */ /* 0x000fe20007f3e0ff */
[----:B------:R-:W-:Y:S02]  /*2560*/  IMAD.IADD R73, R73, 0x1, R67 ;  /* 0x0000000149497824 */ /* 0x000fe400078e0243 */
[----:B------:R-:W-:Y:S02]  /*2570*/  FMUL R20, R20, R57 ;  /* 0x0000003914147220 */ /* 0x000fe40000400000 */
[----:B------:R-:W-:Y:S01]  /*2580*/  IMAD.X R11, R73, 0x1, R11, P1 ;  /* 0x00000001490b7824 */ /* 0x000fe200008e060b */
[----:B------:R-:W-:Y:S01]  /*2590*/  LEA R12, P1, R10, R78, 0x1 ;  /* 0x0000004e0a0c7211 */ /* 0x000fe200078208ff */
[----:B------:R-:W-:-:S03]  /*25a0*/  FFMA R20, R25, R56, R20 ;  /* 0x0000003819147223 */ /* 0x000fc60000000014 */
[----:B------:R-:W-:Y:S02]  /*25b0*/  LEA.HI.X R13, R10, R79, R11, 0x1, P1 ;  /* 0x0000004f0a0d7211 */ /* 0x000fe400008f0c0b */
[----:B------:R-:W-:-:S05]  /*25c0*/  F2FP.BF16.F32.PACK_AB R20, RZ, R20 ;  /* 0x00000014ff14723e */ /* 0x000fca00000010ff */
[----:B------:R1:W-:Y:S04]  /*25d0*/  @P3 STG.E.U16 desc[UR36][R6.64+0x2], R20 ;  /* 0x0000021406003986 */ /* 0x0003e8000c101524 */
[----:B------:R-:W2:Y:S01]  /*25e0*/  @P2 LDG.E.LTC128B.U16 R19, desc[UR36][R12.64] ;  /* 0x000000240c132981 */ /* 0x000ea2000c1e1520 */
[----:B------:R-:W-:Y:S01]  /*25f0*/  IADD3 R14, P1, P3, R8, R66, R14 ;  /* 0x00000042080e7210 */ /* 0x000fe20007b3e00e */
[----:B------:R-:W-:Y:S01]  /*2600*/  BSSY B1, `(.L_x_37) ;  /* 0x0000011000017945 */ /* 0x000fe20003800000 */
[C---:B------:R-:W-:Y:S02]  /*2610*/  SHF.L.U64.HI R11, R74.reuse, 0x4, R75 ;  /* 0x000000044a0b7819 */ /* 0x040fe4000001024b */
[----:B------:R-:W-:Y:S02]  /*2620*/  IADD3.X R15, R9, R73, R15, P1, P3 ;  /* 0x00000049090f7210 */ /* 0x000fe40000fe640f */
[----:B------:R-:W-:-:S02]  /*2630*/  LEA R10, P1, R74, R6, 0x4 ;  /* 0x000000064a0a7211 */ /* 0x000fc400078220ff */
[----:B------:R-:W-:Y:S01]  /*2640*/  ISETP.GT.AND P0, PT, R0, 0x8, P0 ;  /* 0x000000080000780c */ /* 0x000fe20000704270 */
[----:B------:R-:W-:-:S04]  /*2650*/  IMAD.WIDE.U32 R14, R2, R72, R14 ;  /* 0x00000048020e7225 */ /* 0x000fc800078e000e */
[----:B------:R-:W-:Y:S02]  /*2660*/  IMAD.X R11, R11, 0x1, R7, P1 ;  /* 0x000000010b0b7824 */ /* 0x000fe400008e0607 */
[----:B------:R-:W-:Y:S02]  /*2670*/  IMAD.IADD R2, R69, 0x1, R15 ;  /* 0x0000000145027824 */ /* 0x000fe400078e020f */
[----:B--2---:R-:W-:-:S04]  /*2680*/  IMAD.U32 R8, R19, 0x10000, RZ ;  /* 0x0001000013087824 */ /* 0x004fc800078e00ff */
[----:B------:R-:W-:Y:S01]  /*2690*/  FMUL R9, R8, R57 ;  /* 0x0000003908097220 */ /* 0x000fe20000400000 */
[----:B------:R-:W-:-:S03]  /*26a0*/  LEA R8, P3, R14, R78, 0x1 ;  /* 0x0000004e0e087211 */ /* 0x000fc600078608ff */
[----:B------:R-:W-:-:S05]  /*26b0*/  FFMA R9, R26, R56, R9 ;  /* 0x000000381a097223 */ /* 0x000fca0000000009 */
[----:B------:R-:W-:Y:S02]  /*26c0*/  F2FP.BF16.F32.PACK_AB R12, RZ, R9 ;  /* 0x00000009ff0c723e */ /* 0x000fe400000010ff */
[----:B------:R-:W-:-:S03]  /*26d0*/  LEA.HI.X R9, R14, R79, R2, 0x1, P3 ;  /* 0x0000004f0e097211 */ /* 0x000fc600018f0c02 */
[----:B------:R1:W-:Y:S01]  /*26e0*/  @P2 STG.E.U16 desc[UR36][R10.64], R12 ;  /* 0x0000000c0a002986 */ /* 0x0003e2000c101524 */
[----:B------:R-:W-:Y:S05]  /*26f0*/  @!P0 BRA `(.L_x_38) ;  /* 0x0000000000048947 */ /* 0x000fea0003800000 */
[----:B------:R2:W5:Y:S02]  /*2700*/  LDG.E.LTC128B.U16 R19, desc[UR36][R8.64+0x2] ;  /* 0x0000022408137981 */ /* 0x000564000c1e1520 */
.L_x_38:
[----:B------:R-:W-:Y:S05]  /*2710*/  BSYNC B1 ;  /* 0x0000000000017941 */ /* 0x000fea0003800000 */
.L_x_37:
[----:B-----5:R-:W-:Y:S01]  /*2720*/  IMAD.U32 R2, R19, 0x10000, RZ ;  /* 0x0001000013027824 */ /* 0x020fe200078e00ff */
[----:B------:R-:W-:Y:S01]  /*2730*/  ISETP.GT.AND P1, PT, R3, 0x8, PT ;  /* 0x000000080300780c */ /* 0x000fe20003f24270 */
[----:B------:R-:W-:Y:S02]  /*2740*/  BSSY B1, `(.L_x_39) ;  /* 0x0000008000017945 */ /* 0x000fe40003800000 */
[----:B------:R-:W-:Y:S01]  /*2750*/  FMUL R2, R2, R57 ;  /* 0x0000003902027220 */ /* 0x000fe20000400000 */
[----:B------:R-:W-:-:S03]  /*2760*/  ISETP.GT.AND P2, PT, R0, RZ, P1 ;  /* 0x000000ff0000720c */ /* 0x000fc60000f44270 */
[----:B------:R-:W-:-:S05]  /*2770*/  FFMA R2, R27, R56, R2 ;  /* 0x000000381b027223 */ /* 0x000fca0000000002 */
[----:B------:R-:W-:-:S05]  /*2780*/  F2FP.BF16.F32.PACK_AB R2, RZ, R2 ;  /* 0x00000002ff02723e */ /* 0x000fca00000010ff */
[----:B------:R3:W-:Y:S01]  /*2790*/  @P0 STG.E.U16 desc[UR36][R10.64+0x2], R2 ;  /* 0x000002020a000986 */ /* 0x0007e2000c101524 */
[----:B------:R-:W-:Y:S05]  /*27a0*/  @!P2 BRA `(.L_x_40) ;  /* 0x000000000004a947 */ /* 0x000fea0003800000 */
[----:B------:R4:W5:Y:S02]  /*27b0*/  LDG.E.LTC128B.U16 R19, desc[UR36][R4.64+0x10] ;  /* 0x0000102404137981 */ /* 0x000964000c1e1520 */
.L_x_40:
[----:B------:R-:W-:Y:S05]  /*27c0*/  BSYNC B1 ;  /* 0x0000000000017941 */ /* 0x000fea0003800000 */
.L_x_39:
[----:B---3-5:R-:W-:Y:S01]  /*27d0*/  IMAD.U32 R2, R19, 0x10000, RZ ;  /* 0x0001000013027824 */ /* 0x028fe200078e00ff */
        /* <DEDUP_REMOVED lines=9> */
.L_x_42:
[----:B------:R-:W-:Y:S05]  /*2870*/  BSYNC B1 ;  /* 0x0000000000017941 */ /* 0x000fea0003800000 */
.L_x_41:
[----:B-----5:R-:W-:Y:S01]  /*2880*/  IMAD.U32 R2, R19, 0x10000, RZ ;  /* 0x0001000013027824 */ /* 0x020fe200078e00ff */
[----:B------:R-:W-:Y:S01]  /*2890*/  ISETP.GT.AND P1, PT, R0, 0x8, P1 ;  /* 0x000000080000780c */ /* 0x000fe20000f24270 */
[----:B------:R-:W-:Y:S02]  /*28a0*/  BSSY B1, `(.L_x_43) ;  /* 0x0000007000017945 */ /* 0x000fe40003800000 */
[----:B------:R-:W-:-:S04]  /*28b0*/  FMUL R2, R2, R57 ;  /* 0x0000003902027220 */ /* 0x000fc80000400000 */
[----:B------:R-:W-:-:S05]  /*28c0*/  FFMA R2, R29, R56, R2 ;  /* 0x000000381d027223 */ /* 0x000fca0000000002 */
[----:B------:R-:W-:-:S05]  /*28d0*/  F2FP.BF16.F32.PACK_AB R2, RZ, R2 ;  /* 0x00000002ff02723e */ /* 0x000fca00000010ff */
[----:B------:R0:W-:Y:S01]  /*28e0*/  @P3 STG.E.U16 desc[UR36][R6.64+0x12], R2 ;  /* 0x0000120206003986 */ /* 0x0001e2000c101524 */
[----:B------:R-:W-:Y:S05]  /*28f0*/  @!P1 BRA `(.L_x_44) ;  /* 0x0000000000049947 */ /* 0x000fea0003800000 */
[----:B------:R0:W5:Y:S02]  /*2900*/  LDG.E.LTC128B.U16 R19, desc[UR36][R8.64+0x10] ;  /* 0x0000102408137981 */ /* 0x000164000c1e1520 */
.L_x_44:
[----:B------:R-:W-:Y:S05]  /*2910*/  BSYNC B1 ;  /* 0x0000000000017941 */ /* 0x000fea0003800000 */
.L_x_43:
[----:B0----5:R-:W-:Y:S01]  /*2920*/  IMAD.U32 R2, R19, 0x10000, RZ ;  /* 0x0001000013027824 */ /* 0x021fe200078e00ff */
[----:B------:R-:W-:Y:S01]  /*2930*/  ISETP.GT.AND P0, PT, R0, 0x8, P0 ;  /* 0x000000080000780c */ /* 0x000fe20000704270 */
[----:B------:R-:W-:Y:S02]  /*2940*/  BSSY B1, `(.L_x_45) ;  /* 0x0000007000017945 */ /* 0x000fe40003800000 */
[----:B---3--:R-:W-:-:S04]  /*2950*/  FMUL R13, R2, R57 ;  /* 0x00000039020d7220 */ /* 0x008fc80000400000 */
[----:B------:R-:W-:-:S05]  /*2960*/  FFMA R13, R30, R56, R13 ;  /* 0x000000381e0d7223 */ /* 0x000fca000000000d */
[----:B------:R-:W-:-:S05]  /*2970*/  F2FP.BF16.F32.PACK_AB R13, RZ, R13 ;  /* 0x0000000dff0d723e */ /* 0x000fca00000010ff */
[----:B------:R0:W-:Y:S01]  /*2980*/  @P1 STG.E.U16 desc[UR36][R10.64+0x10], R13 ;  /* 0x0000100d0a001986 */ /* 0x0001e2000c101524 */
[----:B------:R-:W-:Y:S05]  /*2990*/  @!P0 BRA `(.L_x_46) ;  /* 0x0000000000048947 */ /* 0x000fea0003800000 */
[----:B------:R3:W5:Y:S02]  /*29a0*/  LDG.E.LTC128B.U16 R19, desc[UR36][R8.64+0x12] ;  /* 0x0000122408137981 */ /* 0x000764000c1e1520 */
.L_x_46:
[----:B------:R-:W-:Y:S05]  /*29b0*/  BSYNC B1 ;  /* 0x0000000000017941 */ /* 0x000fea0003800000 */
.L_x_45:
        /* <DEDUP_REMOVED lines=10> */
.L_x_48:
[----:B------:R-:W-:Y:S05]  /*2a60*/  BSYNC B1 ;  /* 0x0000000000017941 */ /* 0x000fea0003800000 */
.L_x_47:
[----:B0----5:R-:W-:Y:S01]  /*2a70*/  IMAD.U32 R2, R19, 0x10000, RZ ;  /* 0x0001000013027824 */ /* 0x021fe200078e00ff */
        /* <DEDUP_REMOVED lines=9> */
.L_x_50:
[----:B------:R-:W-:Y:S05]  /*2b10*/  BSYNC B1 ;  /* 0x0000000000017941 */ /* 0x000fea0003800000 */
.L_x_49:
        /* <DEDUP_REMOVED lines=9> */
.L_x_52:
[----:B------:R-:W-:Y:S05]  /*2bb0*/  BSYNC B1 ;  /* 0x0000000000017941 */ /* 0x000fea0003800000 */
.L_x_51:
[----:B0----5:R-:W-:Y:S01]  /*2bc0*/  IMAD.U32 R2, R19, 0x10000, RZ ;  /* 0x0001000013027824 */ /* 0x021fe200078e00ff */
        /* <DEDUP_REMOVED lines=8> */
.L_x_54:
[----:B------:R-:W-:Y:S05]  /*2c50*/  BSYNC B1 ;  /* 0x0000000000017941 */ /* 0x000fea0003800000 */
.L_x_53:
        /* <DEDUP_REMOVED lines=10> */
.L_x_56:
[----:B------:R-:W-:Y:S05]  /*2d00*/  BSYNC B1 ;  /* 0x0000000000017941 */ /* 0x000fea0003800000 */
.L_x_55:
        /* <DEDUP_REMOVED lines=10> */
.L_x_58:
[----:B------:R-:W-:Y:S05]  /*2db0*/  BSYNC B1 ;  /* 0x0000000000017941 */ /* 0x000fea0003800000 */
.L_x_57:
        /* <DEDUP_REMOVED lines=9> */
.L_x_60:
[----:B------:R-:W-:Y:S05]  /*2e50*/  BSYNC B1 ;  /* 0x0000000000017941 */ /* 0x000fea0003800000 */
.L_x_59:
        /* <DEDUP_REMOVED lines=9> */
.L_x_62:
[----:B------:R-:W-:Y:S05]  /*2ef0*/  BSYNC B1 ;  /* 0x0000000000017941 */ /* 0x000fea0003800000 */
.L_x_61:
        /* <DEDUP_REMOVED lines=10> */
.L_x_64:
[----:B------:R-:W-:Y:S05]  /*2fa0*/  BSYNC B1 ;  /* 0x0000000000017941 */ /* 0x000fea0003800000 */
.L_x_63:
        /* <DEDUP_REMOVED lines=10> */
.L_x_66:
[----:B------:R-:W-:Y:S05]  /*3050*/  BSYNC B1 ;  /* 0x0000000000017941 */ /* 0x000fea0003800000 */
.L_x_65:
        /* <DEDUP_REMOVED lines=9> */
.L_x_68:
[----:B------:R-:W-:Y:S05]  /*30f0*/  BSYNC B1 ;  /* 0x0000000000017941 */ /* 0x000fea0003800000 */
.L_x_67:
        /* <DEDUP_REMOVED lines=9> */
.L_x_70:
[----:B------:R-:W-:Y:S05]  /*3190*/  BSYNC B1 ;  /* 0x0000000000017941 */ /* 0x000fea0003800000 */
.L_x_69:
        /* <DEDUP_REMOVED lines=10> */
.L_x_72:
[----:B------:R-:W-:Y:S05]  /*3240*/  BSYNC B1 ;  /* 0x0000000000017941 */ /* 0x000fea0003800000 */
.L_x_71:
        /* <DEDUP_REMOVED lines=10> */
.L_x_74:
[----:B------:R-:W-:Y:S05]  /*32f0*/  BSYNC B1 ;  /* 0x0000000000017941 */ /* 0x000fea0003800000 */
.L_x_73:
        /* <DEDUP_REMOVED lines=9> */
.L_x_76:
[----:B------:R-:W-:Y:S05]  /*3390*/  BSYNC B1 ;  /* 0x0000000000017941 */ /* 0x000fea0003800000 */
.L_x_75:
        /* <DEDUP_REMOVED lines=9> */
.L_x_78:
[----:B------:R-:W-:Y:S05]  /*3430*/  BSYNC B1 ;  /* 0x0000000000017941 */ /* 0x000fea0003800000 */
.L_x_77:
        /* <DEDUP_REMOVED lines=10> */
.L_x_80:
[----:B------:R-:W-:Y:S05]  /*34e0*/  BSYNC B1 ;  /* 0x0000000000017941 */ /* 0x000fea0003800000 */
.L_x_79:
        /* <DEDUP_REMOVED lines=10> */
.L_x_82:
[----:B------:R-:W-:Y:S05]  /*3590*/  BSYNC B1 ;  /* 0x0000000000017941 */ /* 0x000fea0003800000 */
.L_x_81:
        /* <DEDUP_REMOVED lines=9> */
.L_x_84:
[----:B------:R-:W-:Y:S05]  /*3630*/  BSYNC B1 ;  /* 0x0000000000017941 */ /* 0x000fea0003800000 */
.L_x_83:
        /* <DEDUP_REMOVED lines=9> */
.L_x_86:
[----:B------:R-:W-:Y:S05]  /*36d0*/  BSYNC B1 ;  /* 0x0000000000017941 */ /* 0x000fea0003800000 */
.L_x_85:
        /* <DEDUP_REMOVED lines=10> */
.L_x_88:
[----:B------:R-:W-:Y:S05]  /*3780*/  BSYNC B1 ;  /* 0x0000000000017941 */ /* 0x000fea0003800000 */
.L_x_87:
[----:B0----5:R-:W-:Y:S01]  /*3790*/  IMAD.U32 R2, R19, 0x10000, RZ ;  /* 0x0001000013027824 */ /* 0x021fe200078e00ff */
[----:B------:R-:W-:Y:S01]  /*37a0*/  ISETP.GT.AND P0, PT, R3, 0x39, PT ;  /* 0x000000390300780c */ /* 0x000fe20003f04270 */
[----:B------:R-:W-:Y:S01]  /*37b0*/  @P2 IMAD.MOV.U32 R3, RZ, RZ, R7 ;  /* 0x000000ffff032224 */ /* 0x000fe200078e0007 */
[----:B------:R-:W-:Y:S01]  /*37c0*/  BSSY B1, `(.L_x_89) ;  /* 0x0000009000017945 */ /* 0x000fe20003800000 */
[----:B------:R-:W-:Y:S01]  /*37d0*/  FMUL R13, R2, R57 ;  /* 0x00000039020d7220 */ /* 0x000fe20000400000 */
[----:B------:R-:W-:Y:S01]  /*37e0*/  @P2 IMAD.MOV.U32 R2, RZ, RZ, R6 ;  /* 0x000000ffff022224 */ /* 0x000fe200078e0006 */
[----:B------:R-:W-:Y:S02]  /*37f0*/  ISETP.GT.AND P3, PT, R0, RZ, P0 ;  /* 0x000000ff0000720c */ /* 0x000fe40000764270 */
[----:B------:R-:W-:-:S05]  /*3800*/  FFMA R13, R52, R56, R13 ;  /* 0x00000038340d7223 */ /* 0x000fca000000000d */
[----:B------:R-:W-:-:S05]  /*3810*/  F2FP.BF16.F32.PACK_AB R13, RZ, R13 ;  /* 0x0000000dff0d723e */ /* 0x000fca00000010ff */
[----:B------:R0:W-:Y:S01]  /*3820*/  @P2 STG.E.U16 desc[UR36][R2.64+0x70], R13 ;  /* 0x0000700d02002986 */ /* 0x0001e2000c101524 */
[----:B------:R-:W-:Y:S05]  /*3830*/  @!P3 BRA `(.L_x_90) ;  /* 0x000000000004b947 */ /* 0x000fea0003800000 */
[----:B------:R0:W5:Y:S02]  /*3840*/  LDG.E.LTC128B.U16 R19, desc[UR36][R4.64+0x72] ;  /* 0x0000722404137981 */ /* 0x000164000c1e1520 */
.L_x_90:
[----:B------:R-:W-:Y:S05]  /*3850*/  BSYNC B1 ;  /* 0x0000000000017941 */ /* 0x000fea0003800000 */
.L_x_89:
        /* <DEDUP_REMOVED lines=9> */
.L_x_92:
[----:B------:R-:W-:Y:S05]  /*38f0*/  BSYNC B1 ;  /* 0x0000000000017941 */ /* 0x000fea0003800000 */
.L_x_91:
[----:B0----5:R-:W-:Y:S01]  /*3900*/  IMAD.U32 R2, R19, 0x10000, RZ ;  /* 0x0001000013027824 */ /* 0x021fe200078e00ff */
[----:B------:R-:W-:Y:S01]  /*3910*/  ISETP.GT.AND P0, PT, R0, 0x8, P0 ;  /* 0x000000080000780c */ /* 0x000fe20000704270 */
[----:B------:R-:W-:Y:S02]  /*3920*/  BSSY B1, `(.L_x_93) ;  /* 0x000000a000017945 */ /* 0x000fe40003800000 */
[----:B------:R-:W-:Y:S01]  /*3930*/  FMUL R3, R2, R57 ;  /* 0x0000003902037220 */ /* 0x000fe20000400000 */
[----:B------:R-:W-:-:S03]  /*3940*/  @P1 IMAD.MOV.U32 R2, RZ, RZ, R10 ;  /* 0x000000ffff021224 */ /* 0x000fc600078e000a */
[----:B------:R-:W-:-:S05]  /*3950*/  FFMA R3, R54, R56, R3 ;  /* 0x0000003836037223 */ /* 0x000fca0000000003 */
[----:B------:R-:W-:-:S04]  /*3960*/  F2FP.BF16.F32.PACK_AB R3, RZ, R3 ;  /* 0x00000003ff03723e */ /* 0x000fc800000010ff */
[----:B----4-:R-:W-:Y:S01]  /*3970*/  PRMT R4, R3, 0x7610, R4 ;  /* 0x0000761003047816 */ /* 0x010fe20000000004 */
[----:B------:R-:W-:-:S05]  /*3980*/  @P1 IMAD.MOV.U32 R3, RZ, RZ, R11 ;  /* 0x000000ffff031224 */ /* 0x000fca00078e000b */
[----:B------:R0:W-:Y:S01]  /*3990*/  @P1 STG.E.U16 desc[UR36][R2.64+0x70], R4 ;  /* 0x0000700402001986 */ /* 0x0001e2000c101524 */
[----:B------:R-:W-:Y:S05]  /*39a0*/  @!P0 BRA `(.L_x_94) ;  /* 0x0000000000048947 */ /* 0x000fea0003800000 */
[----:B------:R4:W5:Y:S02]  /*39b0*/  LDG.E.LTC128B.U16 R19, desc[UR36][R8.64+0x72] ;  /* 0x0000722408137981 */ /* 0x000964000c1e1520 */
.L_x_94:
[----:B------:R-:W-:Y:S05]  /*39c0*/  BSYNC B1 ;  /* 0x0000000000017941 */ /* 0x000fea0003800000 */
.L_x_93:
[----:B------:R-:W-:Y:S05]  /*39d0*/  @!P0 BRA `(.L_x_95) ;  /* 0x0000000800a88947 */ /* 0x000fea0003800000 */
[----:B-----5:R-:W-:-:S04]  /*39e0*/  IMAD.U32 R0, R19, 0x10000, RZ ;  /* 0x0001000013007824 */ /* 0x020fc800078e00ff */
[----:B------:R-:W-:-:S04]  /*39f0*/  FMUL R0, R0, R57 ;  /* 0x0000003900007220 */ /* 0x000fc80000400000 */
[----:B------:R-:W-:-:S05]  /*3a00*/  FFMA R0, R55, R56, R0 ;  /* 0x0000003837007223 */ /* 0x000fca0000000000 */
[----:B------:R-:W-:-:S05]  /*3a10*/  F2FP.BF16.F32.PACK_AB R0, RZ, R0 ;  /* 0x00000000ff00723e */ /* 0x000fca00000010ff */
[----:B------:R0:W-:Y:S01]  /*3a20*/  STG.E.U16 desc[UR36][R10.64+0x72], R0 ;  /* 0x000072000a007986 */ /* 0x0001e2000c101524 */
[----:B------:R-:W-:Y:S05]  /*3a30*/  BRA `(.L_x_95) ;  /* 0x0000000800907947 */ /* 0x000fea0003800000 */
.L_x_34:
[----:B------:R-:W-:Y:S01]  /*3a40*/  ISETP.GT.AND P0, PT, R3, 0x1, PT ;  /* 0x000000010300780c */ /* 0x000fe20003f04270 */
[----:B------:R-:W-:Y:S01]  /*3a50*/  ULDC.64 UR4, c[0x0][0x5c0] ;  /* 0x0001700000047ab9 */ /* 0x000fe20000000a00 */
[-C--:B------:R-:W-:Y:S01]  /*3a60*/  FMUL R24, R24, R56.reuse ;  /* 0x0000003818187220 */ /* 0x080fe20000400000 */
[-C--:B------:R-:W-:Y:S01]  /*3a70*/  FMUL R25, R25, R56.reuse ;  /* 0x0000003819197220 */ /* 0x080fe20000400000 */
[----:B------:R-:W-:Y:S01]  /*3a80*/  ISETP.GT.AND P3, PT, R0, RZ, P0 ;  /* 0x000000ff0000720c */ /* 0x000fe20000764270 */
[-C--:B------:R-:W-:Y:S01]  /*3a90*/  FMUL R26, R26, R56.reuse ;  /* 0x000000381a1a7220 */ /* 0x080fe20000400000 */
[----:B------:R-:W-:Y:S01]  /*3aa0*/  LEA R4, P4, R68, UR4, 0x1 ;  /* 0x0000000444047c11 */ /* 0x000fe2000f8808ff */
[----:B------:R-:W-:Y:S01]  /*3ab0*/  FMUL R27, R27, R56 ;  /* 0x000000381b1b7220 */ /* 0x000fe20000400000 */
[----:B------:R-:W-:Y:S01]  /*3ac0*/  F2FP.BF16.F32.PACK_AB R24, RZ, R24 ;  /* 0x00000018ff18723e */ /* 0x000fe200000010ff */
[-C--:B------:R-:W-:Y:S01]  /*3ad0*/  FMUL R28, R28, R56.reuse ;  /* 0x000000381c1c7220 */ /* 0x080fe20000400000 */
[----:B------:R-:W-:Y:S01]  /*3ae0*/  LEA.HI.X R5, R68, UR5, R7, 0x1, P4 ;  /* 0x0000000544057c11 */ /* 0x000fe2000a0f0c07 */
[-C--:B------:R-:W-:Y:S01]  /*3af0*/  FMUL R29, R29, R56.reuse ;  /* 0x000000381d1d7220 */ /* 0x080fe20000400000 */
[----:B------:R-:W-:Y:S01]  /*3b00*/  F2FP.BF16.F32.PACK_AB R25, RZ, R25 ;  /* 0x00000019ff19723e */ /* 0x000fe200000010ff */
[-C--:B------:R-:W-:Y:S01]  /*3b10*/  FMUL R30, R30, R56.reuse ;  /* 0x000000381e1e7220 */ /* 0x080fe20000400000 */
[----:B------:R-:W-:Y:S01]  /*3b20*/  SHF.L.U64.HI R75, R74, 0x4, R75 ;  /* 0x000000044a4b7819 */ /* 0x000fe2000001024b */
[----:B------:R-:W-:Y:S01]  /*3b30*/  @P1 STG.E.U16 desc[UR36][R4.64], R24 ;  /* 0x0000001804001986 */ /* 0x000fe2000c101524 */
[----:B------:R-:W-:Y:S01]  /*3b40*/  ISETP.GT.AND P1, PT, R3, 0x8, PT ;  /* 0x000000080300780c */ /* 0x000fe20003f24270 */
[----:B------:R-:W-:Y:S01]  /*3b50*/  FMUL R31, R31, R56 ;  /* 0x000000381f1f7220 */ /* 0x000fe20000400000 */
[----:B------:R-:W-:Y:S01]  /*3b60*/  ISETP.GT.AND P4, PT, R0, 0x8, P0 ;  /* 0x000000080000780c */ /* 0x000fe20000784270 */
[----:B------:R-:W-:Y:S01]  /*3b70*/  @P3 STG.E.U16 desc[UR36][R4.64+0x2], R25 ;  /* 0x0000021904003986 */ /* 0x000fe2000c101524 */
[----:B------:R-:W-:Y:S01]  /*3b80*/  LEA R6, P3, R74, R4, 0x4 ;  /* 0x000000044a067211 */ /* 0x000fe200078620ff */
[-C--:B------:R-:W-:Y:S01]  /*3b90*/  FMUL R32, R32, R56.reuse ;  /* 0x0000003820207220 */ /* 0x080fe20000400000 */
[C---:B------:R-:W-:Y:S01]  /*3ba0*/  ISETP.GT.AND P2, PT, R0.reuse, 0x8, P2 ;  /* 0x000000080000780c */ /* 0x040fe20001744270 */
[-C--:B------:R-:W-:Y:S01]  /*3bb0*/  FMUL R33, R33, R56.reuse ;  /* 0x0000003821217220 */ /* 0x080fe20000400000 */
[----:B------:R-:W-:Y:S01]  /*3bc0*/  ISETP.GT.AND P0, PT, R3, 0x9, PT ;  /* 0x000000090300780c */ /* 0x000fe20003f04270 */
[----:B------:R-:W-:Y:S01]  /*3bd0*/  IMAD.X R7, R75, 0x1, R5, P3 ;  /* 0x000000014b077824 */ /* 0x000fe200018e0605 */
[----:B------:R-:W-:Y:S01]  /*3be0*/  ISETP.GT.AND P5, PT, R0, RZ, P1 ;  /* 0x000000ff0000720c */ /* 0x000fe20000fa4270 */
[-C--:B------:R-:W-:Y:S01]  /*3bf0*/  FMUL R34, R34, R56.reuse ;  /* 0x0000003822227220 */ /* 0x080fe20000400000 */
[----:B------:R-:W-:Y:S01]  /*3c00*/  ISETP.GT.AND P3, PT, R0, RZ, P0 ;  /* 0x000000ff0000720c */ /* 0x000fe20000764270 */
[----:B------:R-:W-:Y:S01]  /*3c10*/  FMUL R35, R35, R56 ;  /* 0x0000003823237220 */ /* 0x000fe20000400000 */
[----:B------:R-:W-:Y:S01]  /*3c20*/  F2FP.BF16.F32.PACK_AB R26, RZ, R26 ;  /* 0x0000001aff1a723e */ /* 0x000fe200000010ff */
[-C--:B------:R-:W-:Y:S01]  /*3c30*/  FMUL R36, R36, R56.reuse ;  /* 0x0000003824247220 */ /* 0x080fe20000400000 */
[----:B------:R-:W-:Y:S01]  /*3c40*/  F2FP.BF16.F32.PACK_AB R27, RZ, R27 ;  /* 0x0000001bff1b723e */ /* 0x000fe200000010ff */
[----:B------:R-:W-:Y:S01]  /*3c50*/  FMUL R37, R37, R56 ;  /* 0x0000003825257220 */ /* 0x000fe20000400000 */
[----:B------:R-:W-:Y:S01]  /*3c60*/  F2FP.BF16.F32.PACK_AB R28, RZ, R28 ;  /* 0x0000001cff1c723e */ /* 0x000fe200000010ff */
[----:B------:R-:W-:Y:S01]  /*3c70*/  @P2 STG.E.U16 desc[UR36][R6.64], R26 ;  /* 0x0000001a06002986 */ /* 0x000fe2000c101524 */
[----:B------:R-:W-:Y:S01]  /*3c80*/  F2FP.BF16.F32.PACK_AB R29, RZ, R29 ;  /* 0x0000001dff1d723e */ /* 0x000fe200000010ff */
[-C--:B------:R-:W-:Y:S01]  /*3c90*/  FMUL R38, R38, R56.reuse ;  /* 0x0000003826267220 */ /* 0x080fe20000400000 */
[C---:B------:R-:W-:Y:S01]  /*3ca0*/  ISETP.GT.AND P2, PT, R0.reuse, 0x8, P1 ;  /* 0x000000080000780c */ /* 0x040fe20000f44270 */
[----:B------:R-:W-:Y:S01]  /*3cb0*/  @P4 STG.E.U16 desc[UR36][R6.64+0x2], R27 ;  /* 0x0000021b06004986 */ /* 0x000fe2000c101524 */
[----:B------:R-:W-:Y:S01]  /*3cc0*/  ISETP.GT.AND P1, PT, R3, 0x10, PT ;  /* 0x000000100300780c */ /* 0x000fe20003f24270 */
[----:B------:R-:W-:Y:S01]  /*3cd0*/  FMUL R39, R39, R56 ;  /* 0x0000003827277220 */ /* 0x000fe20000400000 */
[----:B------:R-:W-:Y:S01]  /*3ce0*/  F2FP.BF16.F32.PACK_AB R30, RZ, R30 ;  /* 0x0000001eff1e723e */ /* 0x000fe200000010ff */
[----:B------:R-:W-:Y:S01]  /*3cf0*/  @P5 STG.E.U16 desc[UR36][R4.64+0x10], R28 ;  /* 0x0000101c04005986 */ /* 0x000fe2000c101524 */
[----:B------:R-:W-:Y:S01]  /*3d00*/  ISETP.GT.AND P4, PT, R0, RZ, P1 ;  /* 0x000000ff0000720c */ /* 0x000fe20000f84270 */
[-C--:B------:R-:W-:Y:S01]  /*3d10*/  FMUL R40, R40, R56.reuse ;  /* 0x0000003828287220 */ /* 0x080fe20000400000 */
[----:B------:R-:W-:Y:S01]  /*3d20*/  F2FP.BF16.F32.PACK_AB R31, RZ, R31 ;  /* 0x0000001fff1f723e */ /* 0x000fe200000010ff */
[----:B------:R-:W-:Y:S01]  /*3d30*/  @P3 STG.E.U16 desc[UR36][R4.64+0x12], R29 ;  /* 0x0000121d04003986 */ /* 0x000fe2000c101524 */
[----:B------:R-:W-:Y:S01]  /*3d40*/  ISETP.GT.AND P3, PT, R0, 0x8, P0 ;  /* 0x000000080000780c */ /* 0x000fe20000764270 */
[----:B------:R-:W-:Y:S01]  /*3d50*/  FMUL R41, R41, R56 ;  /* 0x0000003829297220 */ /* 0x000fe20000400000 */
[----:B------:R-:W-:Y:S01]  /*3d60*/  ISETP.GT.AND P0, PT, R3, 0x11, PT ;  /* 0x000000110300780c */ /* 0x000fe20003f04270 */
[----:B------:R-:W-:Y:S01]  /*3d70*/  @P2 STG.E.U16 desc[UR36][R6.64+0x10], R30 ;  /* 0x0000101e06002986 */ /* 0x000fe2000c101524 */
[----:B------:R-:W-:Y:S01]  /*3d80*/  F2FP.BF16.F32.PACK_AB R32, RZ, R32 ;  /* 0x00000020ff20723e */ /* 0x000fe200000010ff */
[-C--:B------:R-:W-:Y:S01]  /*3d90*/  FMUL R42, R42, R56.reuse ;  /* 0x000000382a2a7220 */ /* 0x080fe20000400000 */
[C---:B------:R-:W-:Y:S01]  /*3da0*/  ISETP.GT.AND P5, PT, R0.reuse, RZ, P0 ;  /* 0x000000ff0000720c */ /* 0x040fe200007a4270 */
[-C--:B------:R-:W-:Y:S01]  /*3db0*/  FMUL R43, R43, R56.reuse ;  /* 0x000000382b2b7220 */ /* 0x080fe20000400000 */
[----:B------:R-:W-:Y:S01]  /*3dc0*/  ISETP.GT.AND P2, PT, R0, 0x8, P1 ;  /* 0x000000080000780c */ /* 0x000fe20000f44270 */
[-C--:B------:R-:W-:Y:S01]  /*3dd0*/  FMUL R44, R44, R56.reuse ;  /* 0x000000382c2c7220 */ /* 0x080fe20000400000 */
[----:B------:R-:W-:Y:S01]  /*3de0*/  ISETP.GT.AND P1, PT, R3, 0x18, PT ;  /* 0x000000180300780c */ /* 0x000fe20003f24270 */
[-C--:B------:R-:W-:Y:S01]  /*3df0*/  FMUL R45, R45, R56.reuse ;  /* 0x000000382d2d7220 */ /* 0x080fe20000400000 */
[----:B------:R-:W-:Y:S01]  /*3e00*/  F2FP.BF16.F32.PACK_AB R33, RZ, R33 ;  /* 0x00000021ff21723e */ /* 0x000fe200000010ff */
[----:B------:R-:W-:Y:S01]  /*3e10*/  @P3 STG.E.U16 desc[UR36][R6.64+0x12], R31 ;  /* 0x0000121f06003986 */ /* 0x000fe2000c101524 */
[----:B------:R-:W-:Y:S01]  /*3e20*/  ISETP.GT.AND P3, PT, R0, 0x8, P0 ;  /* 0x000000080000780c */ /* 0x000fe20000764270 */
[-C--:B------:R-:W-:Y:S01]  /*3e30*/  FMUL R46, R46, R56.reuse ;  /* 0x000000382e2e7220 */ /* 0x080fe20000400000 */
[----:B------:R-:W-:Y:S01]  /*3e40*/  ISETP.GT.AND P0, PT, R3, 0x19, PT ;  /* 0x000000190300780c */ /* 0x000fe20003f04270 */
[----:B------:R-:W-:Y:S01]  /*3e50*/  @P4 STG.E.U16 desc[UR36][R4.64+0x20], R32 ;  /* 0x0000202004004986 */ /* 0x000fe2000c101524 */
[C---:B------:R-:W-:Y:S01]  /*3e60*/  ISETP.GT.AND P4, PT, R0.reuse, RZ, P1 ;  /* 0x000000ff0000720c */ /* 0x040fe20000f84270 */
[----:B------:R-:W-:Y:S01]  /*3e70*/  FMUL R47, R47, R56 ;  /* 0x000000382f2f7220 */ /* 0x000fe20000400000 */
[----:B------:R-:W-:Y:S01]  /*3e80*/  F2FP.BF16.F32.PACK_AB R34, RZ, R34 ;  /* 0x00000022ff22723e */ /* 0x000fe200000010ff */
[----:B------:R-:W-:Y:S01]  /*3e90*/  @P5 STG.E.U16 desc[UR36][R4.64+0x22], R33 ;  /* 0x0000222104005986 */ /* 0x000fe2000c101524 */
[----:B------:R-:W-:Y:S01]  /*3ea0*/  ISETP.GT.AND P5, PT, R0, RZ, P0 ;  /* 0x000000ff0000720c */ /* 0x000fe200007a4270 */
[----:B------:R-:W-:Y:S01]  /*3eb0*/  FMUL R48, R48, R56 ;  /* 0x0000003830307220 */ /* 0x000fe20000400000 */
[----:B------:R-:W-:Y:S01]  /*3ec0*/  F2FP.BF16.F32.PACK_AB R35, RZ, R35 ;  /* 0x00000023ff23723e */ /* 0x000fe200000010ff */
[----:B------:R-:W-:Y:S01]  /*3ed0*/  @P2 STG.E.U16 desc[UR36][R6.64+0x20], R34 ;  /* 0x0000202206002986 */ /* 0x000fe2000c101524 */
[----:B------:R-:W-:Y:S01]  /*3ee0*/  F2FP.BF16.F32.PACK_AB R36, RZ, R36 ;  /* 0x00000024ff24723e */ /* 0x000fe200000010ff */
[-C--:B------:R-:W-:Y:S01]  /*3ef0*/  FMUL R49, R49, R56.reuse ;  /* 0x0000003831317220 */ /* 0x080fe20000400000 */
[----:B------:R-:W-:Y:S01]  /*3f00*/  ISETP.GT.AND P2, PT, R0, 0x8, P1 ;  /* 0x000000080000780c */ /* 0x000fe20000f44270 */
[----:B------:R-:W-:Y:S01]  /*3f10*/  @P3 STG.E.U16 desc[UR36][R6.64+0x22], R35 ;  /* 0x0000222306003986 */ /* 0x000fe2000c101524 */
[----:B------:R-:W-:Y:S01]  /*3f20*/  ISETP.GT.AND P1, PT, R3, 0x20, PT ;  /* 0x000000200300780c */ /* 0x000fe20003f24270 */
[-C--:B------:R-:W-:Y:S01]  /*3f30*/  FMUL R50, R50, R56.reuse ;  /* 0x0000003832327220 */ /* 0x080fe20000400000 */
[----:B------:R-:W-:Y:S01]  /*3f40*/  F2FP.BF16.F32.PACK_AB R37, RZ, R37 ;  /* 0x00000025ff25723e */ /* 0x000fe200000010ff */
[----:B------:R-:W-:Y:S01]  /*3f50*/  @P4 STG.E.U16 desc[UR36][R4.64+0x30], R36 ;  /* 0x0000302404004986 */ /* 0x000fe2000c101524 */
[C---:B------:R-:W-:Y:S01]  /*3f60*/  ISETP.GT.AND P3, PT, R0.reuse, 0x8, P0 ;  /* 0x000000080000780c */ /* 0x040fe20000764270 */
[-C--:B------:R-:W-:Y:S01]  /*3f70*/  FMUL R51, R51, R56.reuse ;  /* 0x0000003833337220 */ /* 0x080fe20000400000 */
[----:B------:R-:W-:Y:S01]  /*3f80*/  ISETP.GT.AND P0, PT, R3, 0x21, PT ;  /* 0x000000210300780c */ /* 0x000fe20003f04270 */
[----:B------:R-:W-:Y:S01]  /*3f90*/  @P5 STG.E.U16 desc[UR36][R4.64+0x32], R37 ;  /* 0x0000322504005986 */ /* 0x000fe2000c101524 */
        /* <DEDUP_REMOVED lines=10> */
[----:B------:R-:W-:-:S02]  /*4040*/  F2FP.BF16.F32.PACK_AB R41, RZ, R41 ;  /* 0x00000029ff29723e */ /* 0x000fc400000010ff */
[C---:B------:R-:W-:Y:S01]  /*4050*/  ISETP.GT.AND P1, PT, R0.reuse, 0x8, P1 ;  /* 0x000000080000780c */ /* 0x040fe20000f24270 */
[----:B------:R-:W-:Y:S01]  /*4060*/  @P3 STG.E.U16 desc[UR36][R6.64+0x32], R39 ;  /* 0x0000322706003986 */ /* 0x000fe2000c101524 */
[C---:B------:R-:W-:Y:S02]  /*4070*/  ISETP.GT.AND P2, PT, R0.reuse, 0x8, P0 ;  /* 0x000000080000780c */ /* 0x040fe40000744270 */
[C---:B------:R-:W-:Y:S01]  /*4080*/  ISETP.GT.AND P0, PT, R3.reuse, 0x29, PT ;  /* 0x000000290300780c */ /* 0x040fe20003f04270 */
[----:B------:R-:W-:Y:S01]  /*4090*/  @P4 STG.E.U16 desc[UR36][R4.64+0x40], R40 ;  /* 0x0000402804004986 */ /* 0x000fe2000c101524 */
[----:B------:R-:W-:Y:S02]  /*40a0*/  ISETP.GT.AND P4, PT, R3, 0x28, PT ;  /* 0x000000280300780c */ /* 0x000fe40003f84270 */
[----:B------:R-:W-:Y:S01]  /*40b0*/  F2FP.BF16.F32.PACK_AB R42, RZ, R42 ;  /* 0x0000002aff2a723e */ /* 0x000fe200000010ff */
[----:B------:R-:W-:Y:S01]  /*40c0*/  @P5 STG.E.U16 desc[UR36][R4.64+0x42], R41 ;  /* 0x0000422904005986 */ /* 0x000fe2000c101524 */
[----:B------:R-:W-:-:S02]  /*40d0*/  ISETP.GT.AND P5, PT, R0, RZ, P4 ;  /* 0x000000ff0000720c */ /* 0x000fc400027a4270 */
[C---:B------:R-:W-:Y:S01]  /*40e0*/  ISETP.GT.AND P3, PT, R0.reuse, RZ, P0 ;  /* 0x000000ff0000720c */ /* 0x040fe20000764270 */
[----:B------:R-:W-:Y:S01]  /*40f0*/  @P1 STG.E.U16 desc[UR36][R6.64+0x40], R42 ;  /* 0x0000402a06001986 */ /* 0x000fe2000c101524 */
[----:B------:R-:W-:Y:S02]  /*4100*/  F2FP.BF16.F32.PACK_AB R43, RZ, R43 ;  /* 0x0000002bff2b723e */ /* 0x000fe400000010ff */
[----:B------:R-:W-:Y:S02]  /*4110*/  F2FP.BF16.F32.PACK_AB R44, RZ, R44 ;  /* 0x0000002cff2c723e */ /* 0x000fe400000010ff */
[C---:B------:R-:W-:Y:S01]  /*4120*/  ISETP.GT.AND P4, PT, R0.reuse, 0x8, P4 ;  /* 0x000000080000780c */ /* 0x040fe20002784270 */
[----:B------:R-:W-:Y:S01]  /*4130*/  @P2 STG.E.U16 desc[UR36][R6.64+0x42], R43 ;  /* 0x0000422b06002986 */ /* 0x000fe2000c101524 */
[----:B------:R-:W-:Y:S02]  /*4140*/  F2FP.BF16.F32.PACK_AB R45, RZ, R45 ;  /* 0x0000002dff2d723e */ /* 0x000fe400000010ff */
[----:B------:R-:W-:Y:S01]  /*4150*/  ISETP.GT.AND P2, PT, R3, 0x31, PT ;  /* 0x000000310300780c */ /* 0x000fe20003f44270 */
[----:B------:R-:W-:Y:S01]  /*4160*/  @P5 STG.E.U16 desc[UR36][R4.64+0x50], R44 ;  /* 0x0000502c04005986 */ /* 0x000fe2000c101524 */
[----:B------:R-:W-:-:S02]  /*4170*/  ISETP.GT.AND P5, PT, R0, 0x8, P0 ;  /* 0x000000080000780c */ /* 0x000fc400007a4270 */
[C---:B------:R-:W-:Y:S01]  /*4180*/  ISETP.GT.AND P1, PT, R3.reuse, 0x38, PT ;  /* 0x000000380300780c */ /* 0x040fe20003f24270 */
[----:B------:R-:W-:Y:S01]  /*4190*/  @P3 STG.E.U16 desc[UR36][R4.64+0x52], R45 ;  /* 0x0000522d04003986 */ /* 0x000fe2000c101524 */
[C---:B------:R-:W-:Y:S02]  /*41a0*/  ISETP.GT.AND P3, PT, R3.reuse, 0x30, PT ;  /* 0x000000300300780c */ /* 0x040fe40003f64270 */
[----:B------:R-:W-:Y:S01]  /*41b0*/  ISETP.GT.AND P0, PT, R3, 0x39, PT ;  /* 0x000000390300780c */ /* 0x000fe20003f04270 */
[----:B------:R-:W-:Y:S01]  /*41c0*/  @P4 IMAD.MOV.U32 R2, RZ, RZ, R6 ;  /* 0x000000ffff024224 */ /* 0x000fe200078e0006 */
[----:B------:R-:W-:Y:S01]  /*41d0*/  F2FP.BF16.F32.PACK_AB R46, RZ, R46 ;  /* 0x0000002eff2e723e */ /* 0x000fe200000010ff */
[----:B------:R-:W-:Y:S01]  /*41e0*/  @P4 IMAD.MOV.U32 R3, RZ, RZ, R7 ;  /* 0x000000ffff034224 */ /* 0x000fe200078e0007 */
[----:B------:R-:W-:Y:S02]  /*41f0*/  F2FP.BF16.F32.PACK_AB R47, RZ, R47 ;  /* 0x0000002fff2f723e */ /* 0x000fe400000010ff */
[----:B------:R-:W-:-:S02]  /*4200*/  F2FP.BF16.F32.PACK_AB R48, RZ, R48 ;  /* 0x00000030ff30723e */ /* 0x000fc400000010ff */
[----:B------:R1:W-:Y:S01]  /*4210*/  @P4 STG.E.U16 desc[UR36][R2.64+0x50], R46 ;  /* 0x0000502e02004986 */ /* 0x0003e2000c101524 */
[C---:B------:R-:W-:Y:S02]  /*4220*/  ISETP.GT.AND P4, PT, R0.reuse, RZ, P2 ;  /* 0x000000ff0000720c */ /* 0x040fe40001784270 */
[----:B------:R-:W-:Y:S02]  /*4230*/  F2FP.BF16.F32.PACK_AB R49, RZ, R49 ;  /* 0x00000031ff31723e */ /* 0x000fe400000010ff */
[----:B------:R-:W-:Y:S02]  /*4240*/  ISETP.GT.AND P2, PT, R0, 0x8, P2 ;  /* 0x000000080000780c */ /* 0x000fe40001744270 */
[----:B------:R-:W-:Y:S02]  /*4250*/  F2FP.BF16.F32.PACK_AB R50, RZ, R50 ;  /* 0x00000032ff32723e */ /* 0x000fe400000010ff */
[----:B------:R-:W-:Y:S02]  /*4260*/  F2FP.BF16.F32.PACK_AB R51, RZ, R51 ;  /* 0x00000033ff33723e */ /* 0x000fe400000010ff */
[----:B------:R-:W-:Y:S01]  /*4270*/  F2FP.BF16.F32.PACK_AB R52, RZ, R52 ;  /* 0x00000034ff34723e */ /* 0x000fe200000010ff */
[----:B-1----:R-:W-:Y:S01]  /*4280*/  @P5 IMAD.MOV.U32 R2, RZ, RZ, R6 ;  /* 0x000000ffff025224 */ /* 0x002fe200078e0006 */
[----:B------:R-:W-:Y:S01]  /*4290*/  F2FP.BF16.F32.PACK_AB R53, RZ, R53 ;  /* 0x00000035ff35723e */ /* 0x000fe200000010ff */
[----:B------:R-:W-:Y:S01]  /*42a0*/  @P5 IMAD.MOV.U32 R3, RZ, RZ, R7 ;  /* 0x000000ffff035224 */ /* 0x000fe200078e0007 */
[----:B------:R-:W-:-:S02]  /*42b0*/  F2FP.BF16.F32.PACK_AB R54, RZ, R54 ;  /* 0x00000036ff36723e */ /* 0x000fc400000010ff */
[----:B------:R-:W-:Y:S02]  /*42c0*/  F2FP.BF16.F32.PACK_AB R55, RZ, R55 ;  /* 0x00000037ff37723e */ /* 0x000fe400000010ff */
[----:B------:R1:W-:Y:S01]  /*42d0*/  @P5 STG.E.U16 desc[UR36][R2.64+0x52], R47 ;  /* 0x0000522f02005986 */ /* 0x0003e2000c101524 */
[C---:B------:R-:W-:Y:S02]  /*42e0*/  ISETP.GT.AND P5, PT, R0.reuse, RZ, P3 ;  /* 0x000000ff0000720c */ /* 0x040fe40001fa4270 */
[----:B------:R-:W-:-:S11]  /*42f0*/  ISETP.GT.AND P3, PT, R0, 0x8, P3 ;  /* 0x000000080000780c */ /* 0x000fd60001f64270 */
[----:B-1----:R-:W-:Y:S02]  /*4300*/  @P5 IMAD.MOV.U32 R2, RZ, RZ, R4 ;  /* 0x000000ffff025224 */ /* 0x002fe400078e0004 */
[----:B------:R-:W-:-:S05]  /*4310*/  @P5 IMAD.MOV.U32 R3, RZ, RZ, R5 ;  /* 0x000000ffff035224 */ /* 0x000fca00078e0005 */
[----:B------:R1:W-:Y:S01]  /*4320*/  @P5 STG.E.U16 desc[UR36][R2.64+0x60], R48 ;  /* 0x0000603002005986 */ /* 0x0003e2000c101524 */
[C---:B------:R-:W-:Y:S02]  /*4330*/  ISETP.GT.AND P5, PT, R0.reuse, RZ, P0 ;  /* 0x000000ff0000720c */ /* 0x040fe400007a4270 */
[----:B------:R-:W-:Y:S01]  /*4340*/  ISETP.GT.AND P0, PT, R0, 0x8, P0 ;  /* 0x000000080000780c */ /* 0x000fe20000704270 */
[----:B-1----:R-:W-:Y:S02]  /*4350*/  @P4 IMAD.MOV.U32 R2, RZ, RZ, R4 ;  /* 0x000000ffff024224 */ /* 0x002fe400078e0004 */
[----:B------:R-:W-:-:S05]  /*4360*/  @P4 IMAD.MOV.U32 R3, RZ, RZ, R5 ;  /* 0x000000ffff034224 */ /* 0x000fca00078e0005 */
[----:B------:R1:W-:Y:S01]  /*4370*/  @P4 STG.E.U16 desc[UR36][R2.64+0x62], R49 ;  /* 0x0000623102004986 */ /* 0x0003e2000c101524 */
[C---:B------:R-:W-:Y:S02]  /*4380*/  ISETP.GT.AND P4, PT, R0.reuse, RZ, P1 ;  /* 0x000000ff0000720c */ /* 0x040fe40000f84270 */
[----:B------:R-:W-:Y:S01]  /*4390*/  ISETP.GT.AND P1, PT, R0, 0x8, P1 ;  /* 0x000000080000780c */ /* 0x000fe20000f24270 */
[----:B-1----:R-:W-:Y:S02]  /*43a0*/  @P3 IMAD.MOV.U32 R2, RZ, RZ, R6 ;  /* 0x000000ffff023224 */ /* 0x002fe400078e0006 */
[----:B------:R-:W-:-:S05]  /*43b0*/  @P3 IMAD.MOV.U32 R3, RZ, RZ, R7 ;  /* 0x000000ffff033224 */ /* 0x000fca00078e0007 */
[----:B------:R1:W-:Y:S02]  /*43c0*/  @P3 STG.E.U16 desc[UR36][R2.64+0x60], R50 ;  /* 0x0000603202003986 */ /* 0x0003e4000c101524 */
[----:B-1----:R-:W-:Y:S02]  /*43d0*/  @P2 IMAD.MOV.U32 R2, RZ, RZ, R6 ;  /* 0x000000ffff022224 */ /* 0x002fe400078e0006 */
[----:B------:R-:W-:-:S05]  /*43e0*/  @P2 IMAD.MOV.U32 R3, RZ, RZ, R7 ;  /* 0x000000ffff032224 */ /* 0x000fca00078e0007 */
[----:B------:R1:W-:Y:S02]  /*43f0*/  @P2 STG.E.U16 desc[UR36][R2.64+0x62], R51 ;  /* 0x0000623302002986 */ /* 0x0003e4000c101524 */
[----:B-1----:R-:W-:Y:S02]  /*4400*/  @P4 IMAD.MOV.U32 R2, RZ, RZ, R4 ;  /* 0x000000ffff024224 */ /* 0x002fe400078e0004 */
[----:B------:R-:W-:-:S05]  /*4410*/  @P4 IMAD.MOV.U32 R3, RZ, RZ, R5 ;  /* 0x000000ffff034224 */ /* 0x000fca00078e0005 */
[----:B------:R1:W-:Y:S04]  /*4420*/  @P4 STG.E.U16 desc[UR36][R2.64+0x70], R52 ;  /* 0x0000703402004986 */ /* 0x0003e8000c101524 */
[----:B------:R2:W-:Y:S01]  /*4430*/  @P5 STG.E.U16 desc[UR36][R4.64+0x72], R53 ;  /* 0x0000723504005986 */ /* 0x0005e2000c101524 */
[----:B-1----:R-:W-:Y:S02]  /*4440*/  @P1 IMAD.MOV.U32 R2, RZ, RZ, R6 ;  /* 0x000000ffff021224 */ /* 0x002fe400078e0006 */
[----:B------:R-:W-:-:S05]  /*4450*/  @P1 IMAD.MOV.U32 R3, RZ, RZ, R7 ;  /* 0x000000ffff031224 */ /* 0x000fca00078e0007 */
[----:B------:R2:W-:Y:S04]  /*4460*/  @P1 STG.E.U16 desc[UR36][R2.64+0x70], R54 ;  /* 0x0000703602001986 */ /* 0x0005e8000c101524 */
[----:B------:R2:W-:Y:S02]  /*4470*/  @P0 STG.E.U16 desc[UR36][R6.64+0x72], R55 ;  /* 0x0000723706000986 */ /* 0x0005e4000c101524 */
.L_x_95:
[----:B------:R-:W-:Y:S05]  /*4480*/  BSYNC B0 ;  /* 0x0000000000007941 */ /* 0x000fea0003800000 */
.L_x_33:
[----:B0-2---:R-:W2:Y:S01]  /*4490*/  LDL.64 R2, [R1] ;  /* 0x0000000001027983 */ /* 0x005ea20000100a00 */
[----:B------:R-:W-:Y:S01]  /*44a0*/  ULDC.64 UR4, c[0x0][0x650] ;  /* 0x0001940000047ab9 */ /* 0x000fe20000000a00 */
[----:B------:R0:W-:Y:S01]  /*44b0*/  SYNCS.ARRIVE.TRANS64.A1T0 RZ, [R64+UR47], RZ ;  /* 0x000000ff40ff79a7 */ /* 0x0001e2000810002f */
[----:B------:R-:W-:Y:S01]  /*44c0*/  PRMT R0, RZ, 0x7610, R0 ;  /* 0x00007610ff007816 */ /* 0x000fe20000000000 */
[----:B-----5:R-:W-:Y:S02]  /*44d0*/  IMAD.MOV.U32 R19, RZ, RZ, -0x1 ;  /* 0xffffffffff137424 */ /* 0x020fe400078e00ff */
[----:B------:R-:W-:Y:S01]  /*44e0*/  IMAD.MOV.U32 R22, RZ, RZ, -0x1 ;  /* 0xffffffffff167424 */ /* 0x000fe200078e00ff */
[----:B--2---:R-:W-:-:S04]  /*44f0*/  LEA R18, P0, R2, R18, 0x1 ;  /* 0x0000001202127211 */ /* 0x004fc800078008ff */
[----:B------:R-:W-:Y:S01]  /*4500*/  LEA.HI.X R17, R2, R17, R23, 0x1, P0 ;  /* 0x0000001102117211 */ /* 0x000fe200000f0c17 */
[----:B------:R-:W-:Y:S01]  /*4510*/  IMAD.MOV.U32 R2, RZ, RZ, -0x1 ;  /* 0xffffffffff027424 */ /* 0x000fe200078e00ff */
[----:B------:R-:W-:-:S04]  /*4520*/  ISETP.GE.U32.AND P0, PT, R18, UR4, PT ;  /* 0x0000000412007c0c */ /* 0x000fc8000bf06070 */
[----:B------:R-:W-:-:S13]  /*4530*/  ISETP.GE.U32.AND.EX P0, PT, R17, UR5, PT, P0 ;  /* 0x0000000511007c0c */ /* 0x000fda000bf06100 */
[----:B0-----:R-:W-:Y:S05]  /*4540*/  @P0 BRA `(.L_x_96) ;  /* 0x0000000400700947 */ /* 0x001fea0003800000 */
[----:B-1----:R-:W0:Y:S01]  /*4550*/  S2R R10, SR_CTAID.X ;  /* 0x00000000000a7919 */ /* 0x002e220000002500 */
[----:B---34-:R-:W1:Y:S01]  /*4560*/  LDC.64 R8, c[0x0][0x628] ;  /* 0x00018a00ff087b82 */ /* 0x018e620000000a00 */
[----:B------:R-:W-:Y:S01]  /*4570*/  ULDC UR4, c[0x0][0x150] ;  /* 0x0000540000047ab9 */ /* 0x000fe20000000800 */
[----:B------:R-:W-:Y:S01]  /*4580*/  IMAD.MOV.U32 R6, RZ, RZ, R18 ;  /* 0x000000ffff067224 */ /* 0x000fe200078e0012 */
[----:B------:R-:W2:Y:S01]  /*4590*/  S2R R20, SR_CTAID.Y ;  /* 0x0000000000147919 */ /* 0x000ea20000002600 */
[----:B------:R-:W-:-:S04]  /*45a0*/  IMAD.MOV.U32 R7, RZ, RZ, R17 ;  /* 0x000000ffff077224 */ /* 0x000fc800078e0011 */
[----:B------:R-:W3:Y:S08]  /*45b0*/  LDC R15, c[0x0][0x144] ;  /* 0x00005100ff0f7b82 */ /* 0x000ef00000000800 */
[----:B------:R-:W4:Y:S08]  /*45c0*/  LDC R0, c[0x0][0x630] ;  /* 0x00018c00ff007b82 */ /* 0x000f300000000800 */
[----:B------:R-:W2:Y:S01]  /*45d0*/  LDC.64 R12, c[0x0][0x620] ;  /* 0x00018800ff0c7b82 */ /* 0x000ea20000000a00 */
[----:B-1----:R-:W-:-:S04]  /*45e0*/  ISETP.NE.U32.AND P0, PT, R8, RZ, PT ;  /* 0x000000ff0800720c */ /* 0x002fc80003f05070 */
[----:B------:R-:W-:Y:S02]  /*45f0*/  ISETP.NE.AND.EX P0, PT, R9, RZ, PT, P0 ;  /* 0x000000ff0900720c */ /* 0x000fe40003f05300 */
[----:B0-----:R-:W-:-:S05]  /*4600*/  I2FP.F32.U32 R2, R10 ;  /* 0x0000000a00027245 */ /* 0x001fca0000201000 */
[----:B------:R-:W-:-:S04]  /*4610*/  FMUL R2, R2, UR4 ;  /* 0x0000000402027c20 */ /* 0x000fc80008400000 */
[----:B------:R0:W1:Y:S02]  /*4620*/  F2I.U32.TRUNC.NTZ R14, R2 ;  /* 0x00000002000e7305 */ /* 0x000064000020f000 */
[----:B---34-:R-:W-:Y:S05]  /*4630*/  @!P0 BRA `(.L_x_97) ;  /* 0x0000000000288947 */ /* 0x018fea0003800000 */
[----:B------:R-:W3:Y:S02]  /*4640*/  LDC R3, c[0x0][0x634] ;  /* 0x00018d00ff037b82 */ /* 0x000ee40000000800 */
[----:B---3--:R-:W-:-:S05]  /*4650*/  IADD3 R7, P0, R18, R3, RZ ;  /* 0x0000000312077210 */ /* 0x008fca0007f1e0ff */
[----:B------:R-:W-:-:S04]  /*4660*/  IMAD.X R11, RZ, RZ, R17, P0 ;  /* 0x000000ffff0b7224 */ /* 0x000fc800000e0611 */
[----:B0-----:R-:W-:-:S04]  /*4670*/  IMAD.WIDE.U32 R2, R11, R8, RZ ;  /* 0x000000080b027225 */ /* 0x001fc800078e00ff */
[----:B------:R-:W-:-:S04]  /*4680*/  IMAD.WIDE.U32 R4, P0, R7, R9, R2 ;  /* 0x0000000907047225 */ /* 0x000fc80007800002 */
[----:B------:R-:W-:-:S04]  /*4690*/  IMAD.WIDE.U32 R2, R7, R8, RZ ;  /* 0x0000000807027225 */ /* 0x000fc800078e00ff */
[----:B------:R-:W-:Y:S01]  /*46a0*/  IMAD.X R7, RZ, RZ, RZ, P0 ;  /* 0x000000ffff077224 */ /* 0x000fe200000e06ff */
[----:B------:R-:W-:Y:S01]  /*46b0*/  IADD3 RZ, P0, R3, R4, RZ ;  /* 0x0000000403ff7210 */ /* 0x000fe20007f1e0ff */
[----:B------:R-:W-:-:S04]  /*46c0*/  IMAD.MOV.U32 R6, RZ, RZ, R5 ;  /* 0x000000ffff067224 */ /* 0x000fc800078e0005 */
[----:B------:R-:W-:-:S08]  /*46d0*/  IMAD.WIDE.U32.X R6, R11, R9, R6, P0 ;  /* 0x000000090b067225 */ /* 0x000fd000000e0406 */
.L_x_97:
[----:B------:R-:W3:Y:S01]  /*46e0*/  LDC.64 R26, c[0x0][0x640] ;  /* 0x00019000ff1a7b82 */ /* 0x000ee20000000a00 */
[-C--:B------:R-:W-:Y:S01]  /*46f0*/  SHF.R.U64 R11, R6, R0.reuse, R7 ;  /* 0x00000000060b7219 */ /* 0x080fe20000001207 */
[----:B------:R-:W-:Y:S01]  /*4700*/  IMAD.MOV.U32 R19, RZ, RZ, R17 ;  /* 0x000000ffff137224 */ /* 0x000fe200078e0011 */
[----:B------:R-:W-:Y:S01]  /*4710*/  SHF.R.U32.HI R0, RZ, R0, R7 ;  /* 0x00000000ff007219 */ /* 0x000fe20000011607 */
[----:B-1----:R-:W-:Y:S01]  /*4720*/  IMAD.MOV R14, RZ, RZ, -R14 ;  /* 0x000000ffff0e7224 */ /* 0x002fe200078e0a0e */
[----:B------:R-:W-:Y:S01]  /*4730*/  IADD3 R5, P0, RZ, -R11, RZ ;  /* 0x8000000bff057210 */ /* 0x000fe20007f1e0ff */
[----:B------:R-:W-:Y:S01]  /*4740*/  ULDC UR4, c[0x0][0x154] ;  /* 0x0000550000047ab9 */ /* 0x000fe20000000800 */
[----:B------:R-:W-:Y:S01]  /*4750*/  IMAD.MOV.U32 R7, RZ, RZ, 0x1 ;  /* 0x00000001ff077424 */ /* 0x000fe200078e00ff */
[----:B------:R-:W1:Y:S01]  /*4760*/  LDC R4, c[0x0][0x618] ;  /* 0x00018600ff047b82 */ /* 0x000e620000000800 */
[----:B------:R-:W-:Y:S02]  /*4770*/  IMAD R22, R15, R14, R10 ;  /* 0x0000000e0f167224 */ /* 0x000fe400078e020a */
[----:B------:R-:W-:-:S04]  /*4780*/  IMAD.X R3, RZ, RZ, ~R0, P0 ;  /* 0x000000ffff037224 */ /* 0x000fc800000e0e00 */
[-C--:B--2---:R-:W-:Y:S01]  /*4790*/  IMAD R0, R3, R12.reuse, RZ ;  /* 0x0000000c03007224 */ /* 0x084fe200078e02ff */
[----:B------:R-:W2:Y:S01]  /*47a0*/  LDC R6, c[0x0][0x608] ;  /* 0x00018200ff067b82 */ /* 0x000ea20000000800 */
[----:B0-----:R-:W-:-:S04]  /*47b0*/  IMAD.WIDE.U32 R2, R5, R12, R18 ;  /* 0x0000000c05027225 */ /* 0x001fc800078e0012 */
[----:B------:R-:W-:Y:S01]  /*47c0*/  IMAD R5, R5, R13, R0 ;  /* 0x0000000d05057224 */ /* 0x000fe200078e0200 */
[----:B------:R-:W-:Y:S02]  /*47d0*/  I2FP.F32.U32 R0, R20 ;  /* 0x0000001400007245 */ /* 0x000fe40000201000 */
[----:B------:R-:W0:Y:S01]  /*47e0*/  LDC R24, c[0x0][0x658] ;  /* 0x00019600ff187b82 */ /* 0x000e220000000800 */
[----:B------:R-:W-:Y:S01]  /*47f0*/  IMAD.IADD R3, R3, 0x1, R5 ;  /* 0x0000000103037824 */ /* 0x000fe200078e0205 */
[----:B---3--:R-:W-:Y:S01]  /*4800*/  ISETP.NE.U32.AND P0, PT, R26, RZ, PT ;  /* 0x000000ff1a00720c */ /* 0x008fe20003f05070 */
[----:B------:R-:W-:Y:S01]  /*4810*/  FMUL R0, R0, UR4 ;  /* 0x0000000400007c20 */ /* 0x000fe20008400000 */
[----:B------:R-:W-:Y:S02]  /*4820*/  IMAD.MOV.U32 R5, RZ, RZ, -0x1 ;  /* 0xffffffffff057424 */ /* 0x000fe400078e00ff */
[----:B------:R-:W-:Y:S01]  /*4830*/  ISETP.NE.AND.EX P0, PT, R27, RZ, PT, P0 ;  /* 0x000000ff1b00720c */ /* 0x000fe20003f05300 */
[----:B------:R3:W4:Y:S01]  /*4840*/  F2I.U32.TRUNC.NTZ R12, R0 ;  /* 0x00000000000c7305 */ /* 0x000722000020f000 */
[----:B------:R-:W3:Y:S01]  /*4850*/  LDC R15, c[0x0][0x148] ;  /* 0x00005200ff0f7b82 */ /* 0x000ee20000000800 */
[----:B-1----:R-:W-:-:S02]  /*4860*/  SHF.R.U64 R10, R2, R4, R3 ;  /* 0x00000004020a7219 */ /* 0x002fc40000001203 */
[----:B------:R-:W-:-:S05]  /*4870*/  SHF.R.U32.HI R3, RZ, R4, R3 ;  /* 0x00000004ff037219 */ /* 0x000fca0000011603 */
[----:B------:R-:W1:Y:S01]  /*4880*/  LDC R14, c[0x0][0x600] ;  /* 0x00018000ff0e7b82 */ /* 0x000e620000000800 */
[-CC-:B--2---:R-:W-:Y:S02]  /*4890*/  SHF.R.U64 R8, R10, R6.reuse, R3.reuse ;  /* 0x000000060a087219 */ /* 0x184fe40000001203 */
[----:B------:R-:W-:-:S05]  /*48a0*/  SHF.R.U32.HI R3, RZ, R6, R3 ;  /* 0x00000006ff037219 */ /* 0x000fca0000011603 */
[----:B------:R-:W2:Y:S01]  /*48b0*/  LDC R21, c[0x0][0x648] ;  /* 0x00019200ff157b82 */ /* 0x000ea20000000800 */
[-CC-:B0-----:R-:W-:Y:S02]  /*48c0*/  SHF.R.U64 R13, R8, R24.reuse, R3.reuse ;  /* 0x00000018080d7219 */ /* 0x181fe40000001203 */
[-C--:B------:R-:W-:Y:S02]  /*48d0*/  SHF.L.U32 R5, R5, R24.reuse, RZ ;  /* 0x0000001805057219 */ /* 0x080fe400000006ff */
[-C--:B------:R-:W-:Y:S01]  /*48e0*/  SHF.R.U32.HI R3, RZ, R24.reuse, R3 ;  /* 0x00000018ff037219 */ /* 0x080fe20000011603 */
[----:B------:R-:W-:Y:S01]  /*48f0*/  IMAD.MOV.U32 R2, RZ, RZ, R13 ;  /* 0x000000ffff027224 */ /* 0x000fe200078e000d */
[----:B------:R-:W-:Y:S01]  /*4900*/  SHF.L.U32 R24, R7, R24, RZ ;  /* 0x0000001807187219 */ /* 0x000fe200000006ff */
[----:B------:R-:W0:Y:S01]  /*4910*/  LDC R25, c[0x0][0x638] ;  /* 0x00018e00ff197b82 */ /* 0x000e220000000800 */
[----:B------:R-:W-:-:S07]  /*4920*/  LOP3.LUT R19, RZ, R5, RZ, 0x33, !PT ;  /* 0x00000005ff137212 */ /* 0x000fce00078e33ff */
[----:B------:R-:W0:Y:S01]  /*4930*/  LDC R28, c[0x0][0x610] ;  /* 0x00018400ff1c7b82 */ /* 0x000e220000000800 */
[----:B----4-:R-:W-:Y:S05]  /*4940*/  @!P0 BRA `(.L_x_98) ;  /* 0x0000000000288947 */ /* 0x010fea0003800000 */
[----:B---3--:R-:W3:Y:S02]  /*4950*/  LDC R0, c[0x0][0x64c] ;  /* 0x00019300ff007b82 */ /* 0x008ee40000000800 */
[----:B---3--:R-:W-:-:S05]  /*4960*/  IADD3 R7, P0, R13, R0, RZ ;  /* 0x000000000d077210 */ /* 0x008fca0007f1e0ff */
        /* <DEDUP_REMOVED lines=8> */
.L_x_98:
[----:B------:R-:W4:Y:S01]  /*49f0*/  LDC R4, c[0x0][0x65c] ;  /* 0x00019700ff047b82 */ /* 0x000f220000000800 */
[----:B--23--:R-:W-:Y:S01]  /*4a00*/  SHF.R.U64 R0, R2, R21, R3 ;  /* 0x0000001502007219 */ /* 0x00cfe20000001203 */
[----:B-1----:R-:W-:Y:S01]  /*4a10*/  VIADD R3, R14, 0xffffffff ;  /* 0xffffffff0e037836 */ /* 0x002fe20000000000 */
[----:B------:R-:W-:Y:S01]  /*4a20*/  LOP3.LUT R19, R8, R19, RZ, 0xc0, !PT ;  /* 0x0000001308137212 */ /* 0x000fe200078ec0ff */
[----:B------:R-:W-:Y:S02]  /*4a30*/  IMAD.MOV R12, RZ, RZ, -R12 ;  /* 0x000000ffff0c7224 */ /* 0x000fe400078e0a0c */
[----:B------:R-:W-:Y:S01]  /*4a40*/  IMAD.MOV R2, RZ, RZ, -R0 ;  /* 0x000000ffff027224 */ /* 0x000fe200078e0a00 */
[----:B------:R-:W-:Y:S01]  /*4a50*/  LOP3.LUT R3, R10, R3, RZ, 0xc0, !PT ;  /* 0x000000030a037212 */ /* 0x000fe200078ec0ff */
[----:B------:R-:W-:Y:S02]  /*4a60*/  IMAD R19, R24, R0, R19 ;  /* 0x0000000018137224 */ /* 0x000fe400078e0213 */
[----:B0-----:R-:W-:-:S04]  /*4a70*/  IMAD R0, R2, R25, R13 ;  /* 0x0000001902007224 */ /* 0x001fc800078e020d */
[----:B------:R-:W-:Y:S01]  /*4a80*/  IMAD R2, R0, R14, R3 ;  /* 0x0000000e00027224 */ /* 0x000fe200078e0203 */
[----:B----4-:R-:W-:Y:S01]  /*4a90*/  ISETP.NE.AND P0, PT, R4, 0x1, PT ;  /* 0x000000010400780c */ /* 0x010fe20003f05270 */
[----:B------:R-:W-:-:S05]  /*4aa0*/  IMAD.MOV.U32 R4, RZ, RZ, 0x1 ;  /* 0x00000001ff047424 */ /* 0x000fca00078e00ff */
[----:B------:R-:W-:-:S07]  /*4ab0*/  PRMT R0, R4, 0x7610, R0 ;  /* 0x0000761004007816 */ /* 0x000fce0000000000 */
[----:B------:R-:W-:-:S04]  /*4ac0*/  @P0 IMAD R22, R15, R12, R20 ;  /* 0x0000000c0f160224 */ /* 0x000fc800078e0214 */
[----:B------:R-:W-:-:S05]  /*4ad0*/  IMAD R19, R19, R28, R22 ;  /* 0x0000001c13137224 */ /* 0x000fca00078e0216 */
[----:B------:R-:W-:Y:S02]  /*4ae0*/  SEL R22, R2, R19, !P0 ;  /* 0x0000001302167207 */ /* 0x000fe40004000000 */
[----:B------:R-:W-:Y:S01]  /*4af0*/  SEL R19, R19, R2, !P0 ;  /* 0x0000000213137207 */ /* 0x000fe20004000000 */
[----:B------:R-:W-:-:S07]  /*4b00*/  IMAD.MOV.U32 R2, RZ, RZ, R11 ;  /* 0x000000ffff027224 */ /* 0x000fce00078e000b */
.L_x_96:
[----:B------:R-:W-:Y:S02]  /*4b10*/  LOP3.LUT P0, RZ, R0, 0xff, RZ, 0xc0, !PT ;  /* 0x000000ff00ff7812 */ /* 0x000fe4000780c0ff */
[----:B------:R-:W-:-:S11]  /*4b20*/  LOP3.LUT R71, R71, 0x1, RZ, 0x3c, !PT ;  /* 0x0000000147477812 */ /* 0x000fd600078e3cff */
[----:B------:R-:W-:Y:S05]  /*4b30*/  @P0 BRA `(.L_x_99) ;  /* 0xffffffc800bc0947 */ /* 0x000fea000383ffff */
[----:B------:R-:W-:Y:S05]  /*4b40*/  EXIT ;  /* 0x000000000000794d */ /* 0x000fea0003800000 */
.L_x_14:
[----:B------:R-:W-:-:S08]  /*4b50*/  ISETP.NE.AND P0, PT, R0, RZ, PT ;  /* 0x000000ff0000720c */ /* 0x000fd00003f05270 */
[----:B0-----:R-:W0:-:S00]  /*4b60*/  USETMAXREG.DEALLOC.CTAPOOL 0x28 ;  /* 0x00000028000079c8 */ /* 0x001e0000080e0500 */
[----:B------:R-:W-:Y:S05]  /*4b70*/  @P0 EXIT ;  /* 0x000000000000094d */ /* 0x000fea0003800000 */
[----:B0-----:R-:W-:Y:S01]  /*4b80*/  LOP3.LUT P0, RZ, R8, 0xff, RZ, 0xc0, !PT ;  /* 0x000000ff08ff7812 */ /* 0x001fe2000780c0ff */
[----:B------:R-:W-:Y:S02]  /*4b90*/  IMAD.MOV.U32 R0, RZ, RZ, 0x1 ;  /* 0x00000001ff007424 */ /* 0x000fe400078e00ff */
[----:B------:R-:W-:-:S10]  /*4ba0*/  IMAD.MOV.U32 R7, RZ, RZ, RZ ;  /* 0x000000ffff077224 */ /* 0x000fd400078e00ff */
[----:B------:R-:W-:Y:S05]  /*4bb0*/  @!P0 BRA `(.L_x_100) ;  /* 0x0000000c00188947 */ /* 0x000fea0003800000 */
[----:B------:R-:W-:Y:S01]  /*4bc0*/  LOP3.LUT P0, RZ, R4, 0x1f, RZ, 0xc0, !PT ;  /* 0x0000001f04ff7812 */ /* 0x000fe2000780c0ff */
[----:B------:R-:W-:Y:S01]  /*4bd0*/  ULDC UR5, c[0x0][0x658] ;  /* 0x0001960000057ab9 */ /* 0x000fe20000000800 */
[----:B------:R-:W-:Y:S01]  /*4be0*/  UMOV UR6, 0xffffffff ;  /* 0xffffffff00067882 */ /* 0x000fe20000000000 */
[----:B------:R-:W-:Y:S01]  /*4bf0*/  BSSY B0, `(.L_x_100) ;  /* 0x00000c2000007945 */ /* 0x000fe20003800000 */
[----:B------:R-:W-:Y:S01]  /*4c00*/  USHF.L.U32 UR6, UR6, UR5, URZ ;  /* 0x0000000506067299 */ /* 0x000fe2000800063f */
[C---:B------:R-:W-:Y:S01]  /*4c10*/  ISETP.NE.AND P2, PT, R3.reuse, RZ, PT ;  /* 0x000000ff0300720c */ /* 0x040fe20003f45270 */
[----:B------:R-:W-:Y:S01]  /*4c20*/  IMAD.MOV.U32 R8, RZ, RZ, 0x1 ;  /* 0x00000001ff087424 */ /* 0x000fe200078e00ff */
[----:B------:R-:W-:Y:S01]  /*4c30*/  ISETP.NE.OR P0, PT, R3, RZ, !P0 ;  /* 0x000000ff0300720c */ /* 0x000fe20004705670 */
[----:B------:R-:W-:Y:S01]  /*4c40*/  IMAD.MOV.U32 R0, RZ, RZ, 0x1 ;  /* 0x00000001ff007424 */ /* 0x000fe200078e00ff */
[----:B------:R-:W-:Y:S01]  /*4c50*/  LOP3.LUT R6, R16, 0x2, RZ, 0xfc, !PT ;  /* 0x0000000210067812 */ /* 0x000fe200078efcff */
[----:B------:R-:W-:Y:S01]  /*4c60*/  IMAD.MOV.U32 R7, RZ, RZ, RZ ;  /* 0x000000ffff077224 */ /* 0x000fe200078e00ff */
[----:B------:R-:W-:Y:S01]  /*4c70*/  ULDC UR4, c[0x0][0x600] ;  /* 0x0001800000047ab9 */ /* 0x000fe20000000800 */
[----:B------:R-:W-:Y:S01]  /*4c80*/  UMOV UR7, 0x1 ;  /* 0x0000000100077882 */ /* 0x000fe20000000000 */
[----:B------:R-:W-:-:S02]  /*4c90*/  UIADD3 UR19, UR40, 0x1, URZ ;  /* 0x0000000128137890 */ /* 0x000fc4000fffe03f */
[----:B------:R-:W-:Y:S02]  /*4ca0*/  UIADD3 UR15, UR4, -0x1, URZ ;  /* 0xffffffff040f7890 */ /* 0x000fe4000fffe03f */
[----:B------:R-:W-:Y:S02]  /*4cb0*/  USHF.L.U32 UR17, UR7, UR5, URZ ;  /* 0x0000000507117299 */ /* 0x000fe4000800063f */
[----:B------:R-:W-:Y:S01]  /*4cc0*/  ULOP3.LUT UR16, URZ, UR6, URZ, 0x33, !UPT ;  /* 0x000000063f107292 */ /* 0x000fe2000f8e333f */
[----:B------:R-:W-:-:S11]  /*4cd0*/  ULDC.64 UR20, c[0x0][0x198] ;  /* 0x0000660000147ab9 */ /* 0x000fd60000000a00 */
.L_x_112:
[----:B------:R-:W-:-:S03]  /*4ce0*/  UMOV UR4, 0xffffffff ;  /* 0xffffffff00047882 */ /* 0x000fc60000000000 */
[----:B------:R-:W-:Y:S05]  /*4cf0*/  BRA.DIV UR4, `(.L_x_101) ;  /* 0x0000001604447947 */ /* 0x000fea000b800000 */
[----:B------:R-:W-:-:S13]  /*4d00*/  ELECT P6, URZ, PT ;  /* 0x00000000003f782f */ /* 0x000fda00038c0000 */
.L_x_135:
[----:B------:R-:W0:Y:S01]  /*4d10*/  LDC R3, c[0x0][0x28c] ;  /* 0x0000a300ff037b82 */ /* 0x000e220000000800 */
[----:B------:R-:W-:Y:S01]  /*4d20*/  BSSY B1, `(.L_x_102) ;  /* 0x0000035000017945 */ /* 0x000fe20003800000 */
[----:B0-----:R-:W-:-:S13]  /*4d30*/  ISETP.LT.OR P6, PT, R3, 0x1, !P6 ;  /* 0x000000010300780c */ /* 0x001fda00077c1670 */
[----:B------:R-:W-:Y:S05]  /*4d40*/  @P6 BRA `(.L_x_103) ;  /* 0x0000000000c86947 */ /* 0x000fea0003800000 */
[----:B------:R-:W-:Y:S02]  /*4d50*/  IMAD.SHL.U32 R22, R22, 0x40, RZ ;  /* 0x0000004016167824 */ /* 0x000fe400078e00ff */
[----:B------:R-:W-:Y:S02]  /*4d60*/  IMAD.SHL.U32 R19, R19, 0x40, RZ ;  /* 0x0000004013137824 */ /* 0x000fe400078e00ff */
[----:B------:R-:W-:Y:S02]  /*4d70*/  IMAD.MOV.U32 R12, RZ, RZ, RZ ;  /* 0x000000ffff0c7224 */ /* 0x000fe400078e00ff */
[----:B------:R-:W-:Y:S02]  /*4d80*/  IMAD.U32 R13, RZ, RZ, UR19 ;  /* 0x00000013ff0d7e24 */ /* 0x000fe4000f8e00ff */
[----:B------:R-:W-:Y:S02]  /*4d90*/  IMAD.MOV.U32 R3, RZ, RZ, R0 ;  /* 0x000000ffff037224 */ /* 0x000fe400078e0000 */
[----:B------:R-:W-:-:S07]  /*4da0*/  IMAD.MOV.U32 R4, RZ, RZ, R7 ;  /* 0x000000ffff047224 */ /* 0x000fce00078e0007 */
.L_x_107:
[----:B------:R-:W0:Y:S01]  /*4db0*/  S2R R10, SR_CgaCtaId ;  /* 0x00000000000a7919 */ /* 0x000e220000008800 */
[----:B------:R-:W-:Y:S01]  /*4dc0*/  MOV R5, 0x400 ;  /* 0x0000040000057802 */ /* 0x000fe20000000f00 */
[----:B------:R-:W1:Y:S03]  /*4dd0*/  @!P2 LDC R9, c[0x0][0x500] ;  /* 0x00014000ff09ab82 */ /* 0x000e660000000800 */
[----:B0-----:R-:W-:Y:S02]  /*4de0*/  LEA R11, R10, R5, 0x18 ;  /* 0x000000050a0b7211 */ /* 0x001fe400078ec0ff */
[----:B------:R-:W-:-:S03]  /*4df0*/  SHF.L.U32 R5, R3, 0x1f, RZ ;  /* 0x0000001f03057819 */ /* 0x000fc600000006ff */
[----:B------:R-:W-:-:S04]  /*4e00*/  IMAD R10, R4, 0x8, R11 ;  /* 0x00000008040a7824 */ /* 0x000fc800078e020b */
[----:B------:R-:W0:Y:S02]  /*4e10*/  SYNCS.PHASECHK.TRANS64.TRYWAIT P1, [R10+URZ+0x70], R5 ;  /* 0x000070050a0075a7 */ /* 0x000e24000802017f */
[----:B01----:R-:W-:Y:S05]  /*4e20*/  @!P1 BRA `(.L_x_104) ;  /* 0x0000001400189947 */ /* 0x003fea0003800000 */
.L_x_136:
[----:B0-----:R-:W-:Y:S01]  /*4e30*/  PRMT R5, R6, 0x9910, RZ ;  /* 0x0000991006057816 */ /* 0x001fe200000000ff */
[----:B------:R0:W-:Y:S03]  /*4e40*/  @!P2 SYNCS.ARRIVE.TRANS64 RZ, [R10+URZ], R9 ;  /* 0x000000090affa9a7 */ /* 0x0001e6000800003f */
[----:B------:R-:W-:-:S13]  /*4e50*/  ISETP.NE.AND P1, PT, R5, 0x2, PT ;  /* 0x000000020500780c */ /* 0x000fda0003f25270 */
[----:B0-----:R-:W-:Y:S05]  /*4e60*/  @P1 BRA `(.L_x_105) ;  /* 0x0000000000041947 */ /* 0x001fea0003800000 */
[----:B------:R-:W-:Y:S01]  /*4e70*/  BPT.TRAP 0x1 ;  /* 0x000000040000795c */ /* 0x000fe20000300000 */
.L_x_105:
[----:B------:R-:W-:Y:S05]  /*4e80*/  @P0 BRA `(.L_x_106) ;  /* 0x0000000000040947 */ /* 0x000fea0003800000 */
[----:B------:R-:W-:Y:S01]  /*4e90*/  BPT.TRAP 0x1 ;  /* 0x000000040000795c */ /* 0x000fe20000300000 */
.L_x_106:
[----:B------:R-:W-:Y:S01]  /*4ea0*/  IMAD R11, R4, 0x2000, R11 ;  /* 0x00002000040b7824 */ /* 0x000fe200078e020b */
[----:B------:R-:W-:Y:S01]  /*4eb0*/  R2UR UR9, R10 ;  /* 0x000000000a0972ca */ /* 0x000fe200000e0000 */
[----:B------:R-:W-:Y:S01]  /*4ec0*/  VIADD R13, R13, 0xffffffff ;  /* 0xffffffff0d0d7836 */ /* 0x000fe20000000000 */
[----:B------:R-:W-:Y:S01]  /*4ed0*/  UIADD3 UR4, UP0, UR20, 0xf0, URZ ;  /* 0x000000f014047890 */ /* 0x000fe2000ff1e03f */
[----:B------:R-:W-:Y:S01]  /*4ee0*/  R2UR UR11, R19 ;  /* 0x00000000130b72ca */ /* 0x000fe200000e0000 */
[----:B------:R-:W-:Y:S01]  /*4ef0*/  UIADD3 UR22, UP1, UR20, 0x1f0, URZ ;  /* 0x000001f014167890 */ /* 0x000fe2000ff3e03f */
[----:B------:R-:W-:Y:S01]  /*4f00*/  R2UR UR8, R11 ;  /* 0x000000000b0872ca */ /* 0x000fe200000e0000 */
[----:B------:R-:W-:Y:S01]  /*4f10*/  UIADD3.X UR5, URZ, UR21, URZ, UP0, !UPT ;  /* 0x000000153f057290 */ /* 0x000fe200087fe43f */
[----:B------:R-:W-:Y:S01]  /*4f20*/  R2UR UR10, R12 ;  /* 0x000000000c0a72ca */ /* 0x000fe200000e0000 */
[----:B------:R-:W-:Y:S01]  /*4f30*/  VIADD R4, R4, 0x1 ;  /* 0x0000000104047836 */ /* 0x000fe20000000000 */
[----:B------:R-:W-:Y:S01]  /*4f40*/  R2UR UR12, R2 ;  /* 0x00000000020c72ca */ /* 0x000fe200000e0000 */
[----:B------:R-:W-:Y:S01]  /*4f50*/  UIADD3.X UR23, URZ, UR21, URZ, UP1, !UPT ;  /* 0x000000153f177290 */ /* 0x000fe20008ffe43f */
[----:B------:R-:W-:Y:S01]  /*4f60*/  R2UR UR18, R22 ;  /* 0x00000000161272ca */ /* 0x000fe200000e0000 */
[----:B------:R-:W-:Y:S01]  /*4f70*/  UMOV UR6, 0x0 ;  /* 0x0000000000067882 */ /* 0x000fe20000000000 */
[----:B------:R-:W-:Y:S01]  /*4f80*/  ISETP.GT.AND P3, PT, R13, 0x1, PT ;  /* 0x000000010d00780c */ /* 0x000fe20003f64270 */
[----:B------:R-:W-:Y:S01]  /*4f90*/  UMOV UR7, 0x10000000 ;  /* 0x1000000000077882 */ /* 0x000fe20000000000 */
[----:B------:R-:W-:Y:S01]  /*4fa0*/  ISETP.NE.AND P1, PT, R4, 0xe, PT ;  /* 0x0000000e0400780c */ /* 0x000fe20003f25270 */
[----:B------:R-:W-:-:S02]  /*4fb0*/  VIADD R12, R12, 0x40 ;  /* 0x000000400c0c7836 */ /* 0x000fc40000000000 */
[----:B------:R-:W-:Y:S01]  /*4fc0*/  UIADD3 UR13, UR8, 0x200, URZ ;  /* 0x00000200080d7890 */ /* 0x000fe2000fffe03f */
[----:B------:R-:W-:Y:S01]  /*4fd0*/  SEL R10, RZ, 0x1, P1 ;  /* 0x00000001ff0a7807 */ /* 0x000fe20000800000 */
[----:B------:R-:W-:Y:S01]  /*4fe0*/  UIADD3 UR14, UR8, 0x1c200, URZ ;  /* 0x0001c200080e7890 */ /* 0x000fe2000fffe03f */
[----:B------:R-:W-:Y:S02]  /*4ff0*/  SEL R4, R4, RZ, P1 ;  /* 0x000000ff04047207 */ /* 0x000fe40000800000 */
[----:B------:R-:W-:Y:S02]  /*5000*/  LOP3.LUT R3, R3, R10, RZ, 0x3c, !PT ;  /* 0x0000000a03037212 */ /* 0x000fe400078e3cff */
[----:B------:R-:W-:Y:S02]  /*5010*/  UMOV UR8, UR13 ;  /* 0x0000000d00087c82 */ /* 0x000fe40008000000 */
[----:B------:R0:W-:Y:S02]  /*5020*/  UTMALDG.3D [UR8], [UR4], desc[UR6] ;  /* 0x00000608040075b4 */ /* 0x0001e40008011000 */
[----:B0-----:R-:W-:Y:S01]  /*5030*/  UMOV UR8, UR14 ;  /* 0x0000000e00087c82 */ /* 0x001fe20008000000 */
[----:B------:R-:W-:-:S02]  /*5040*/  UMOV UR11, UR18 ;  /* 0x00000012000b7c82 */ /* 0x000fc40008000000 */
[----:B------:R0:W-:Y:S02]  /*5050*/  UTMALDG.3D [UR8], [UR22], desc[UR6] ;  /* 0x00000608160075b4 */ /* 0x0001e40008011000 */
[----:B0-----:R-:W-:Y:S05]  /*5060*/  @P3 BRA `(.L_x_107) ;  /* 0xfffffffc00503947 */ /* 0x001fea000383ffff */
.L_x_103:
[----:B------:R-:W-:Y:S05]  /*5070*/  BSYNC B1 ;  /* 0x0000000000017941 */ /* 0x000fea0003800000 */
.L_x_102:
[----:B------:R-:W2:Y:S01]  /*5080*/  LDL.64 R10, [R1] ;  /* 0x00000000010a7983 */ /* 0x000ea20000100a00 */
[----:B------:R-:W-:Y:S01]  /*5090*/  LOP3.LUT P4, RZ, R8, 0xff, RZ, 0xc0, !PT ;  /* 0x000000ff08ff7812 */ /* 0x000fe2000788c0ff */
[----:B------:R-:W-:Y:S01]  /*50a0*/  VIADD R4, R7, UR40 ;  /* 0x0000002807047c36 */ /* 0x000fe20008000000 */
[----:B------:R-:W-:Y:S01]  /*50b0*/  ULDC.64 UR4, c[0x0][0x650] ;  /* 0x0001940000047ab9 */ /* 0x000fe20000000a00 */
[----:B------:R-:W-:Y:S01]  /*50c0*/  IMAD.U32 R5, RZ, RZ, UR40 ;  /* 0x00000028ff057e24 */ /* 0x000fe2000f8e00ff */
[----:B------:R-:W-:Y:S01]  /*50d0*/  UISETP.GE.U32.AND UP0, UPT, UR40, 0xe, UPT ;  /* 0x0000000e2800788c */ /* 0x000fe2000bf06070 */
[----:B------:R-:W-:Y:S01]  /*50e0*/  BSSY B1, `(.L_x_108) ;  /* 0x0000070000017945 */ /* 0x000fe20003800000 */
[----:B------:R-:W-:Y:S01]  /*50f0*/  SHF.R.U32.HI R2, RZ, 0x1, R4 ;  /* 0x00000001ff027819 */ /* 0x000fe20000011604 */
[----:B------:R-:W-:Y:S01]  /*5100*/  IMAD.MOV.U32 R19, RZ, RZ, -0x1 ;  /* 0xffffffffff137424 */ /* 0x000fe200078e00ff */
[----:B------:R-:W-:Y:S01]  /*5110*/  ISETP.GT.U32.AND P1, PT, R4, 0xd, PT ;  /* 0x0000000d0400780c */ /* 0x000fe20003f24070 */
[----:B------:R-:W-:Y:S01]  /*5120*/  IMAD.MOV.U32 R22, RZ, RZ, -0x1 ;  /* 0xffffffffff167424 */ /* 0x000fe200078e00ff */
[----:B------:R-:W-:-:S02]  /*5130*/  PLOP3.LUT P3, PT, PT, PT, UP0, 0x80, 0x0 ;  /* 0x000000000000781c */ /* 0x000fc40003f6f008 */
[----:B------:R-:W-:Y:S01]  /*5140*/  ISETP.LT.U32.AND P1, PT, R5, 0xe, P1 ;  /* 0x0000000e0500780c */ /* 0x000fe20000f21070 */
[----:B------:R-:W0:Y:S01]  /*5150*/  @P4 S2R R8, SR_CgaCtaId ;  /* 0x0000000000084919 */ /* 0x000e220000008800 */
[----:B------:R-:W-:-:S04]  /*5160*/  @P4 MOV R3, 0x400 ;  /* 0x0000040000034802 */ /* 0x000fc80000000f00 */
[----:B0-----:R-:W-:Y:S01]  /*5170*/  @P4 LEA R8, R8, R3, 0x18 ;  /* 0x0000000308084211 */ /* 0x001fe200078ec0ff */
[----:B------:R-:W-:-:S03]  /*5180*/  IMAD.WIDE.U32 R2, R2, -0x6db6db6d, RZ ;  /* 0x9249249302027825 */ /* 0x000fc600078e00ff */
[----:B------:R0:W-:Y:S01]  /*5190*/  @P4 SYNCS.ARRIVE.TRANS64.A1T0 RZ, [R8+URZ+0x118], RZ ;  /* 0x000118ff08ff49a7 */ /* 0x0001e2000810003f */
[----:B------:R-:W-:Y:S01]  /*51a0*/  IMAD.MOV.U32 R2, RZ, RZ, -0x1 ;  /* 0xffffffffff027424 */ /* 0x000fe200078e00ff */
[----:B------:R-:W-:Y:S02]  /*51b0*/  SHF.R.U32.HI R5, RZ, 0x2, R3 ;  /* 0x00000002ff057819 */ /* 0x000fe40000011603 */
[----:B------:R-:W-:-:S03]  /*51c0*/  SEL R3, RZ, 0x1, !P1 ;  /* 0x00000001ff037807 */ /* 0x000fc60004800000 */
[----:B------:R-:W-:Y:S01]  /*51d0*/  IMAD R7, R5, -0xe, R4 ;  /* 0xfffffff205077824 */ /* 0x000fe200078e0204 */
[----:B------:R-:W-:Y:S02]  /*51e0*/  LOP3.LUT R0, R0, R3, RZ, 0x3c, !PT ;  /* 0x0000000300007212 */ /* 0x000fe400078e3cff */
[----:B------:R-:W-:Y:S02]  /*51f0*/  PRMT R3, RZ, 0x7610, R3 ;  /* 0x00007610ff037816 */ /* 0x000fe40000000003 */
[----:B------:R-:W-:Y:S02]  /*5200*/  @P3 LOP3.LUT R0, R0, 0x1, R5, 0x78, !PT ;  /* 0x0000000100003812 */ /* 0x000fe400078e7805 */
[----:B0-----:R-:W-:Y:S02]  /*5210*/  PRMT R8, RZ, 0x7610, R8 ;  /* 0x00007610ff087816 */ /* 0x001fe40000000008 */
[----:B--2---:R-:W-:-:S04]  /*5220*/  IADD3 R18, P4, R18, R10, RZ ;  /* 0x0000000a12127210 */ /* 0x004fc80007f9e0ff */
[----:B------:R-:W-:Y:S01]  /*5230*/  ISETP.GE.U32.AND P1, PT, R18, UR4, PT ;  /* 0x0000000412007c0c */ /* 0x000fe2000bf26070 */
[----:B------:R-:W-:-:S05]  /*5240*/  IMAD.X R17, R17, 0x1, R23, P4 ;  /* 0x0000000111117824 */ /* 0x000fca00020e0617 */
[----:B------:R-:W-:-:S13]  /*5250*/  ISETP.GE.U32.AND.EX P1, PT, R17, UR5, PT, P1 ;  /* 0x0000000511007c0c */ /* 0x000fda000bf26110 */
[----:B------:R-:W-:Y:S05]  /*5260*/  @P1 BRA `(.L_x_109) ;  /* 0x00000004005c1947 */ /* 0x000fea0003800000 */
[----:B------:R-:W0:Y:S01]  /*5270*/  S2R R11, SR_CTAID.X ;  /* 0x00000000000b7919 */ /* 0x000e220000002500 */
[----:B------:R-:W-:Y:S01]  /*5280*/  ULDC.64 UR4, c[0x0][0x628] ;  /* 0x00018a0000047ab9 */ /* 0x000fe20000000a00 */
[----:B------:R-:W1:Y:S01]  /*5290*/  LDC R12, c[0x0][0x144] ;  /* 0x00005100ff0c7b82 */ /* 0x000e620000000800 */
[----:B------:R-:W-:Y:S01]  /*52a0*/  ISETP.NE.U32.AND P1, PT, RZ, UR4, PT ;  /* 0x00000004ff007c0c */ /* 0x000fe2000bf25070 */
[----:B------:R-:W2:Y:S01]  /*52b0*/  S2R R9, SR_CTAID.Y ;  /* 0x0000000000097919 */ /* 0x000ea20000002600 */
[----:B------:R-:W-:Y:S01]  /*52c0*/  ULDC UR6, c[0x0][0x150] ;  /* 0x0000540000067ab9 */ /* 0x000fe20000000800 */
[----:B------:R-:W-:Y:S01]  /*52d0*/  ULDC UR7, c[0x0][0x630] ;  /* 0x00018c0000077ab9 */ /* 0x000fe20000000800 */
[----:B------:R-:W-:Y:S01]  /*52e0*/  ISETP.NE.AND.EX P1, PT, RZ, UR5, PT, P1 ;  /* 0x00000005ff007c0c */ /* 0x000fe2000bf25310 */
[----:B------:R-:W-:Y:S01]  /*52f0*/  IMAD.MOV.U32 R2, RZ, RZ, R18 ;  /* 0x000000ffff027224 */ /* 0x000fe200078e0012 */
[----:B0-----:R-:W-:-:S05]  /*5300*/  I2FP.F32.U32 R3, R11 ;  /* 0x0000000b00037245 */ /* 0x001fca0000201000 */
[----:B------:R-:W-:Y:S01]  /*5310*/  FMUL R14, R3, UR6 ;  /* 0x00000006030e7c20 */ /* 0x000fe20008400000 */
[----:B------:R-:W-:-:S05]  /*5320*/  IMAD.MOV.U32 R3, RZ, RZ, R17 ;  /* 0x000000ffff037224 */ /* 0x000fca00078e0011 */
[----:B--2---:R-:W-:Y:S05]  /*5330*/  @!P1 BRA `(.L_x_110) ;  /* 0x0000000000289947 */ /* 0x004fea0003800000 */
[----:B------:R-:W-:Y:S02]  /*5340*/  ULDC UR6, c[0x0][0x634] ;  /* 0x00018d0000067ab9 */ /* 0x000fe40000000800 */
[----:B------:R-:W-:-:S05]  /*5350*/  IADD3 R3, P1, R18, UR6, RZ ;  /* 0x0000000612037c10 */ /* 0x000fca000ff3e0ff */
[----:B------:R-:W-:-:S04]  /*5360*/  IMAD.X R13, RZ, RZ, R17, P1 ;  /* 0x000000ffff0d7224 */ /* 0x000fc800008e0611 */
[----:B------:R-:W-:-:S04]  /*5370*/  IMAD.WIDE.U32 R4, R13, UR4, RZ ;  /* 0x000000040d047c25 */ /* 0x000fc8000f8e00ff */
[----:B------:R-:W-:-:S04]  /*5380*/  IMAD.WIDE.U32 R4, P1, R3, UR5, R4 ;  /* 0x0000000503047c25 */ /* 0x000fc8000f820004 */
[----:B------:R-:W-:-:S04]  /*5390*/  IMAD.WIDE.U32 R2, R3, UR4, RZ ;  /* 0x0000000403027c25 */ /* 0x000fc8000f8e00ff */
[----:B------:R-:W-:Y:S01]  /*53a0*/  IMAD.MOV.U32 R2, RZ, RZ, R5 ;  /* 0x000000ffff027224 */ /* 0x000fe200078e0005 */
[----:B------:R-:W-:Y:S01]  /*53b0*/  IADD3 RZ, P3, R3, R4, RZ ;  /* 0x0000000403ff7210 */ /* 0x000fe20007f7e0ff */
[----:B------:R-:W-:-:S04]  /*53c0*/  IMAD.X R3, RZ, RZ, RZ, P1 ;  /* 0x000000ffff037224 */ /* 0x000fc800008e06ff */
[----:B------:R-:W-:-:S08]  /*53d0*/  IMAD.WIDE.U32.X R2, R13, UR5, R2, P3 ;  /* 0x000000050d027c25 */ /* 0x000fd000098e0402 */
.L_x_110:
[--C-:B------:R-:W-:Y:S01]  /*53e0*/  SHF.R.U64 R10, R2, UR7, R3.reuse ;  /* 0x00000007020a7c19 */ /* 0x100fe20008001203 */
[----:B------:R-:W0:Y:S01]  /*53f0*/  F2I.U32.TRUNC.NTZ R14, R14 ;  /* 0x0000000e000e7305 */ /* 0x000e22000020f000 */
[----:B------:R-:W-:Y:S01]  /*5400*/  SHF.R.U32.HI R2, RZ, UR7, R3 ;  /* 0x00000007ff027c19 */ /* 0x000fe20008011603 */
[----:B------:R-:W-:Y:S01]  /*5410*/  ULDC.64 UR4, c[0x0][0x620] ;  /* 0x0001880000047ab9 */ /* 0x000fe20000000a00 */
[----:B------:R-:W-:Y:S01]  /*5420*/  IADD3 R5, P1, RZ, -R10, RZ ;  /* 0x8000000aff057210 */ /* 0x000fe20007f3e0ff */
[----:B------:R-:W-:Y:S01]  /*5430*/  IMAD.MOV.U32 R3, RZ, RZ, R17 ;  /* 0x000000ffff037224 */ /* 0x000fe200078e0011 */
[----:B------:R-:W-:-:S03]  /*5440*/  ULDC.64 UR6, c[0x0][0x640] ;  /* 0x0001900000067ab9 */ /* 0x000fc60000000a00 */
[----:B------:R-:W-:Y:S01]  /*5450*/  IMAD.X R2, RZ, RZ, ~R2, P1 ;  /* 0x000000ffff027224 */ /* 0x000fe200008e0e02 */
[----:B------:R-:W-:-:S03]  /*5460*/  ISETP.NE.U32.AND P1, PT, RZ, UR6, PT ;  /* 0x00000006ff007c0c */ /* 0x000fc6000bf25070 */
[----:B------:R-:W-:Y:S01]  /*5470*/  IMAD R4, R2, UR4, RZ ;  /* 0x0000000402047c24 */ /* 0x000fe2000f8e02ff */
[----:B------:R-:W-:Y:S01]  /*5480*/  ISETP.NE.AND.EX P1, PT, RZ, UR7, PT, P1 ;  /* 0x00000007ff007c0c */ /* 0x000fe2000bf25310 */
[----:B------:R-:W-:-:S04]  /*5490*/  IMAD.MOV.U32 R2, RZ, RZ, R18 ;  /* 0x000000ffff027224 */ /* 0x000fc800078e0012 */
[----:B------:R-:W-:Y:S01]  /*54a0*/  IMAD.WIDE.U32 R2, R5, UR4, R2 ;  /* 0x0000000405027c25 */ /* 0x000fe2000f8e0002 */
[----:B------:R-:W-:-:S03]  /*54b0*/  ULDC UR4, c[0x0][0x618] ;  /* 0x0001860000047ab9 */ /* 0x000fc60000000800 */
[----:B------:R-:W-:Y:S01]  /*54c0*/  IMAD R5, R5, UR5, R4 ;  /* 0x0000000505057c24 */ /* 0x000fe2000f8e0204 */
[----:B------:R-:W-:Y:S01]  /*54d0*/  ULDC UR5, c[0x0][0x154] ;  /* 0x0000550000057ab9 */ /* 0x000fe20000000800 */
[----:B0-----:R-:W-:Y:S02]  /*54e0*/  IMAD.MOV R4, RZ, RZ, -R14 ;  /* 0x000000ffff047224 */ /* 0x001fe400078e0a0e */
[----:B------:R-:W0:Y:S01]  /*54f0*/  LDC R14, c[0x0][0x148] ;  /* 0x00005200ff0e7b82 */ /* 0x000e220000000800 */
[----:B------:R-:W-:Y:S02]  /*5500*/  IMAD.IADD R3, R3, 0x1, R5 ;  /* 0x0000000103037824 */ /* 0x000fe400078e0205 */
[----:B-1----:R-:W-:Y:S01]  /*5510*/  IMAD R11, R12, R4, R11 ;  /* 0x000000040c0b7224 */ /* 0x002fe200078e020b */
[----:B------:R-:W-:Y:S02]  /*5520*/  I2FP.F32.U32 R4, R9 ;  /* 0x0000000900047245 */ /* 0x000fe40000201000 */
[----:B------:R-:W-:-:S02]  /*5530*/  SHF.R.U64 R12, R2, UR4, R3 ;  /* 0x00000004020c7c19 */ /* 0x000fc40008001203 */
[----:B------:R-:W-:Y:S01]  /*5540*/  SHF.R.U32.HI R3, RZ, UR4, R3 ;  /* 0x00000004ff037c19 */ /* 0x000fe20008011603 */
[----:B------:R-:W-:Y:S01]  /*5550*/  FMUL R4, R4, UR5 ;  /* 0x0000000504047c20 */ /* 0x000fe20008400000 */
[----:B------:R-:W-:Y:S02]  /*5560*/  ULDC UR4, c[0x0][0x608] ;  /* 0x0001820000047ab9 */ /* 0x000fe40000000800 */
[--C-:B------:R-:W-:Y:S01]  /*5570*/  SHF.R.U64 R15, R12, UR4, R3.reuse ;  /* 0x000000040c0f7c19 */ /* 0x100fe20008001203 */
[----:B------:R1:W2:Y:S01]  /*5580*/  F2I.U32.TRUNC.NTZ R20, R4 ;  /* 0x0000000400147305 */ /* 0x0002a2000020f000 */
[----:B------:R-:W-:Y:S01]  /*5590*/  SHF.R.U32.HI R2, RZ, UR4, R3 ;  /* 0x00000004ff027c19 */ /* 0x000fe20008011603 */
[----:B------:R-:W-:-:S03]  /*55a0*/  ULDC UR4, c[0x0][0x658] ;  /* 0x0001960000047ab9 */ /* 0x000fc60000000800 */
[--C-:B------:R-:W-:Y:S02]  /*55b0*/  SHF.R.U64 R13, R15, UR4, R2.reuse ;  /* 0x000000040f0d7c19 */ /* 0x100fe40008001202 */
[----:B------:R-:W-:-:S03]  /*55c0*/  SHF.R.U32.HI R19, RZ, UR4, R2 ;  /* 0x00000004ff137c19 */ /* 0x000fc60008011602 */
[----:B------:R-:W-:Y:S02]  /*55d0*/  IMAD.MOV.U32 R2, RZ, RZ, R13 ;  /* 0x000000ffff027224 */ /* 0x000fe400078e000d */
[----:B------:R-:W-:Y:S01]  /*55e0*/  IMAD.MOV.U32 R3, RZ, RZ, R19 ;  /* 0x000000ffff037224 */ /* 0x000fe200078e0013 */
[----:B-1----:R-:W-:Y:S06]  /*55f0*/  @!P1 BRA `(.L_x_111) ;  /* 0x0000000000289947 */ /* 0x002fec0003800000 */
        /* <DEDUP_REMOVED lines=10> */
.L_x_111:
[----:B------:R-:W1:Y:S01]  /*56a0*/  LDC R4, c[0x0][0x65c] ;  /* 0x00019700ff047b82 */ /* 0x000e620000000800 */
[----:B------:R-:W-:Y:S01]  /*56b0*/  ULDC UR4, c[0x0][0x648] ;  /* 0x0001920000047ab9 */ /* 0x000fe20000000800 */
[----:B------:R-:W-:Y:S01]  /*56c0*/  LOP3.LUT R15, R15, UR16, RZ, 0xc0, !PT ;  /* 0x000000100f0f7c12 */ /* 0x000fe2000f8ec0ff */
[----:B--2---:R-:W-:Y:S01]  /*56d0*/  IMAD.MOV R20, RZ, RZ, -R20 ;  /* 0x000000ffff147224 */ /* 0x004fe200078e0a14 */
[----:B------:R-:W-:Y:S01]  /*56e0*/  SHF.R.U64 R2, R2, UR4, R3 ;  /* 0x0000000402027c19 */ /* 0x000fe20008001203 */
[----:B------:R-:W-:Y:S01]  /*56f0*/  ULDC UR4, c[0x0][0x638] ;  /* 0x00018e0000047ab9 */ /* 0x000fe20000000800 */
[----:B------:R-:W-:Y:S01]  /*5700*/  LOP3.LUT R12, R12, UR15, RZ, 0xc0, !PT ;  /* 0x0000000f0c0c7c12 */ /* 0x000fe2000f8ec0ff */
[----:B------:R-:W-:Y:S01]  /*5710*/  ULDC UR5, c[0x0][0x610] ;  /* 0x0001840000057ab9 */ /* 0x000fe20000000800 */
[----:B------:R-:W-:Y:S01]  /*5720*/  IMAD.MOV.U32 R3, RZ, RZ, 0x1 ;  /* 0x00000001ff037424 */ /* 0x000fe200078e00ff */
[----:B-1----:R-:W-:Y:S01]  /*5730*/  ISETP.NE.AND P1, PT, R4, 0x1, PT ;  /* 0x000000010400780c */ /* 0x002fe20003f25270 */
[----:B------:R-:W-:-:S02]  /*5740*/  IMAD.MOV R4, RZ, RZ, -R2 ;  /* 0x000000ffff047224 */ /* 0x000fc400078e0a02 */
[----:B------:R-:W-:Y:S02]  /*5750*/  IMAD R2, R2, UR17, R15 ;  /* 0x0000001102027c24 */ /* 0x000fe4000f8e020f */
[----:B------:R-:W-:Y:S01]  /*5760*/  IMAD R13, R4, UR4, R13 ;  /* 0x00000004040d7c24 */ /* 0x000fe2000f8e020d */
[----:B------:R-:W-:-:S07]  /*5770*/  ULDC UR4, c[0x0][0x600] ;  /* 0x0001800000047ab9 */ /* 0x000fce0000000800 */
[----:B0-----:R-:W-:-:S04]  /*5780*/  @P1 IMAD R11, R14, R20, R9 ;  /* 0x000000140e0b1224 */ /* 0x001fc800078e0209 */
[----:B------:R-:W-:Y:S02]  /*5790*/  IMAD R11, R2, UR5, R11 ;  /* 0x00000005020b7c24 */ /* 0x000fe4000f8e020b */
[----:B------:R-:W-:-:S05]  /*57a0*/  IMAD R2, R13, UR4, R12 ;  /* 0x000000040d027c24 */ /* 0x000fca000f8e020c */
[----:B------:R-:W-:Y:S02]  /*57b0*/  SEL R22, R2, R11, !P1 ;  /* 0x0000000b02167207 */ /* 0x000fe40004800000 */
[----:B------:R-:W-:Y:S01]  /*57c0*/  SEL R19, R11, R2, !P1 ;  /* 0x000000020b137207 */ /* 0x000fe20004800000 */
[----:B------:R-:W-:-:S07]  /*57d0*/  IMAD.MOV.U32 R2, RZ, RZ, R10 ;  /* 0x000000ffff027224 */ /* 0x000fce00078e000a */
.L_x_109:
[----:B------:R-:W-:Y:S05]  /*57e0*/  BSYNC B1 ;  /* 0x0000000000017941 */ /* 0x000fea0003800000 */
.L_x_108:
[----:B------:R-:W-:-:S13]  /*57f0*/  LOP3.LUT P1, RZ, R3, 0xff, RZ, 0xc0, !PT ;  /* 0x000000ff03ff7812 */ /* 0x000fda000782c0ff */
[----:B------:R-:W-:Y:S05]  /*5800*/  @P1 BRA `(.L_x_112) ;  /* 0xfffffff400341947 */ /* 0x000fea000383ffff */
[----:B------:R-:W-:Y:S05]  /*5810*/  BSYNC B0 ;  /* 0x0000000000007941 */ /* 0x000fea0003800000 */
.L_x_100:
[----:B------:R-:W-:-:S03]  /*5820*/  UMOV UR4, 0xffffffff ;  /* 0xffffffff00047882 */ /* 0x000fc60000000000 */
[----:B------:R-:W-:Y:S05]  /*5830*/  BRA.DIV UR4, `(.L_x_113) ;  /* 0x0000000a04a87947 */ /* 0x000fea000b800000 */
[----:B------:R-:W-:-:S13]  /*5840*/  ELECT P6, URZ, PT ;  /* 0x00000000003f782f */ /* 0x000fda00038c0000 */
.L_x_139:
[----:B------:R-:W-:Y:S04]  /*5850*/  BSSY B0, `(.L_x_114) ;  /* 0x0000085000007945 */ /* 0x000fe80003800000 */
[----:B------:R-:W-:Y:S05]  /*5860*/  @!P6 BRA `(.L_x_115) ;  /* 0x00000008000ce947 */ /* 0x000fea0003800000 */
[----:B------:R-:W-:-:S04]  /*5870*/  LOP3.LUT R16, R16, 0x2, RZ, 0xfc, !PT ;  /* 0x0000000210107812 */ /* 0x000fc800078efcff */
[----:B------:R-:W-:-:S13]  /*5880*/  ISETP.NE.AND P0, PT, R16, 0x3, PT ;  /* 0x000000031000780c */ /* 0x000fda0003f05270 */
[----:B------:R-:W-:Y:S05]  /*5890*/  @!P0 BRA `(.L_x_116) ;  /* 0x0000000000048947 */ /* 0x000fea0003800000 */
[----:B------:R-:W-:Y:S01]  /*58a0*/  BPT.TRAP 0x1 ;  /* 0x000000040000795c */ /* 0x000fe20000300000 */
.L_x_116:
[----:B------:R-:W0:Y:S01]  /*58b0*/  S2R R3, SR_CgaCtaId ;  /* 0x0000000000037919 */ /* 0x000e220000008800 */
[----:B------:R-:W-:Y:S02]  /*58c0*/  MOV R2, 0x400 ;  /* 0x0000040000027802 */ /* 0x000fe40000000f00 */
[----:B------:R-:W-:Y:S02]  /*58d0*/  SHF.L.U32 R4, R0, 0x1f, RZ ;  /* 0x0000001f00047819 */ /* 0x000fe400000006ff */
[----:B0-----:R-:W-:-:S05]  /*58e0*/  LEA R2, R3, R2, 0x18 ;  /* 0x0000000203027211 */ /* 0x001fca00078ec0ff */
[----:B------:R-:W-:-:S04]  /*58f0*/  VIADD R2, R2, 0x70 ;  /* 0x0000007002027836 */ /* 0x000fc80000000000 */
[C---:B------:R-:W-:Y:S02]  /*5900*/  IMAD R9, R7.reuse, 0x8, R2 ;  /* 0x0000000807097824 */ /* 0x040fe400078e0202 */
[----:B------:R-:W-:Y:S02]  /*5910*/  VIADD R7, R7, 0x1 ;  /* 0x0000000107077836 */ /* 0x000fe40000000000 */
[----:B------:R-:W0:Y:S03]  /*5920*/  SYNCS.PHASECHK.TRANS64.TRYWAIT P0, [R9+URZ], R4 ;  /* 0x00000004090075a7 */ /* 0x000e26000800017f */
[----:B------:R-:W-:-:S04]  /*5930*/  ISETP.NE.AND P1, PT, R7, 0xe, PT ;  /* 0x0000000e0700780c */ /* 0x000fc80003f25270 */
[----:B------:R-:W-:Y:S02]  /*5940*/  SEL R3, RZ, 0x1, P1 ;  /* 0x00000001ff037807 */ /* 0x000fe40000800000 */
[----:B------:R-:W-:Y:S02]  /*5950*/  SEL R7, R7, RZ, P1 ;  /* 0x000000ff07077207 */ /* 0x000fe40000800000 */
[----:B------:R-:W-:-:S03]  /*5960*/  LOP3.LUT R6, R0, R3, RZ, 0x3c, !PT ;  /* 0x0000000300067212 */ /* 0x000fc600078e3cff */
[----:B------:R-:W-:Y:S01]  /*5970*/  IMAD R8, R7, 0x8, R2 ;  /* 0x0000000807087824 */ /* 0x000fe200078e0202 */
[----:B------:R-:W-:Y:S01]  /*5980*/  SHF.L.U32 R5, R6, 0x1f, RZ ;  /* 0x0000001f06057819 */ /* 0x000fe200000006ff */
[----:B0-----:R-:W-:Y:S06]  /*5990*/  @!P0 BRA `(.L_x_117) ;  /* 0x0000000800708947 */ /* 0x001fec0003800000 */
.L_x_140:
[----:B------:R-:W1:Y:S01]  /*59a0*/  SYNCS.PHASECHK.TRANS64.TRYWAIT P0, [R8+URZ], R5 ;  /* 0x00000005080075a7 */ /* 0x000e62000800017f */
[----:B------:R-:W-:-:S05]  /*59b0*/  VIADD R0, R7, 0x1 ;  /* 0x0000000107007836 */ /* 0x000fca0000000000 */
[----:B------:R-:W-:-:S04]  /*59c0*/  ISETP.NE.AND P1, PT, R0, 0xe, PT ;  /* 0x0000000e0000780c */ /* 0x000fc80003f25270 */
[----:B------:R-:W-:Y:S02]  /*59d0*/  SEL R3, RZ, 0x1, P1 ;  /* 0x00000001ff037807 */ /* 0x000fe40000800000 */
[----:B------:R-:W-:Y:S02]  /*59e0*/  SEL R7, R0, RZ, P1 ;  /* 0x000000ff00077207 */ /* 0x000fe40000800000 */
[----:B------:R-:W-:-:S03]  /*59f0*/  LOP3.LUT R6, R6, R3, RZ, 0x3c, !PT ;  /* 0x0000000306067212 */ /* 0x000fc600078e3cff */
[----:B0-----:R-:W-:Y:S01]  /*5a00*/  IMAD R9, R7, 0x8, R2 ;  /* 0x0000000807097824 */ /* 0x001fe200078e0202 */
[----:B------:R-:W-:Y:S01]  /*5a10*/  SHF.L.U32 R4, R6, 0x1f, RZ ;  /* 0x0000001f06047819 */ /* 0x000fe200000006ff */
[----:B-1----:R-:W-:Y:S06]  /*5a20*/  @!P0 BRA `(.L_x_118) ;  /* 0x0000000800608947 */ /* 0x002fec0003800000 */
.L_x_141:
        /* <DEDUP_REMOVED lines=9> */
.L_x_142:
        /* <DEDUP_REMOVED lines=9> */
.L_x_143:
        /* <DEDUP_REMOVED lines=9> */
.L_x_144:
        /* <DEDUP_REMOVED lines=9> */
.L_x_145:
        /* <DEDUP_REMOVED lines=9> */
.L_x_146:
        /* <DEDUP_REMOVED lines=9> */
.L_x_147:
        /* <DEDUP_REMOVED lines=9> */
.L_x_148:
        /* <DEDUP_REMOVED lines=9> */
.L_x_149:
        /* <DEDUP_REMOVED lines=9> */
.L_x_150:
[----:B------:R-:W1:Y:S01]  /*5f40*/  SYNCS.PHASECHK.TRANS64.TRYWAIT P0, [R8+URZ], R5 ;  /* 0x00000005080075a7 */ /* 0x000e62000800017f */
[----:B------:R-:W-:-:S05]  /*5f50*/  VIADD R0, R7, 0x1 ;  /* 0x0000000107007836 */ /* 0x000fca0000000000 */
[----:B------:R-:W-:-:S04]  /*5f60*/  ISETP.NE.AND P1, PT, R0, 0xe, PT ;  /* 0x0000000e0000780c */ /* 0x000fc80003f25270 */
[----:B------:R-:W-:Y:S02]  /*5f70*/  SEL R3, RZ, 0x1, P1 ;  /* 0x00000001ff037807 */ /* 0x000fe40000800000 */
[----:B------:R-:W-:Y:S02]  /*5f80*/  SEL R7, R0, RZ, P1 ;  /* 0x000000ff00077207 */ /* 0x000fe40000800000 */
[----:B0-----:R-:W-:-:S03]  /*5f90*/  LOP3.LUT R9, R6, R3, RZ, 0x3c, !PT ;  /* 0x0000000306097212 */ /* 0x001fc600078e3cff */
[----:B------:R-:W-:Y:S01]  /*5fa0*/  IMAD R11, R7, 0x8, R2 ;  /* 0x00000008070b7824 */ /* 0x000fe200078e0202 */
[----:B------:R-:W-:Y:S01]  /*5fb0*/  SHF.L.U32 R6, R9, 0x1f, RZ ;  /* 0x0000001f09067819 */ /* 0x000fe200000006ff */
[----:B-1----:R-:W-:Y:S06]  /*5fc0*/  @!P0 BRA `(.L_x_128) ;  /* 0x0000000400c08947 */ /* 0x002fec0003800000 */
.L_x_151:
[----:B------:R-:W1:Y:S01]  /*5fd0*/  SYNCS.PHASECHK.TRANS64.TRYWAIT P0, [R11+URZ], R6 ;  /* 0x000000060b0075a7 */ /* 0x000e62000800017f */
[----:B------:R-:W-:-:S05]  /*5fe0*/  VIADD R0, R7, 0x1 ;  /* 0x0000000107007836 */ /* 0x000fca0000000000 */
[----:B------:R-:W-:-:S04]  /*5ff0*/  ISETP.NE.AND P1, PT, R0, 0xe, PT ;  /* 0x0000000e0000780c */ /* 0x000fc80003f25270 */
[----:B------:R-:W-:Y:S02]  /*6000*/  SEL R4, RZ, 0x1, P1 ;  /* 0x00000001ff047807 */ /* 0x000fe40000800000 */
[----:B------:R-:W-:Y:S02]  /*6010*/  SEL R3, R0, RZ, P1 ;  /* 0x000000ff00037207 */ /* 0x000fe40000800000 */
[----:B------:R-:W-:Y:S01]  /*6020*/  LOP3.LUT R0, R9, R4, RZ, 0x3c, !PT ;  /* 0x0000000409007212 */ /* 0x000fe200078e3cff */
[----:B-1----:R-:W-:Y:S06]  /*6030*/  @!P0 BRA `(.L_x_129) ;  /* 0x0000000400b88947 */ /* 0x002fec0003800000 */
.L_x_152:
[----:B------:R-:W-:Y:S01]  /*6040*/  IMAD R3, R3, 0x8, R2 ;  /* 0x0000000803037824 */ /* 0x000fe200078e0202 */
[----:B------:R-:W-:-:S07]  /*6050*/  SHF.L.U32 R0, R0, 0x1f, RZ ;  /* 0x0000001f00007819 */ /* 0x000fce00000006ff */
.L_x_130:
[----:B--2---:R2:W3:Y:S02]  /*6060*/  SYNCS.PHASECHK.TRANS64.TRYWAIT P0, [R3+URZ], R0 ;  /* 0x00000000030075a7 */ /* 0x0044e4000800017f */
[----:B---3--:R-:W-:Y:S05]  /*6070*/  @!P0 NANOSLEEP.SYNCS 0x989680 ;  /* 0x009896800000895d */ /* 0x008fea0003900000 */
[----:B------:R-:W3:Y:S02]  /*6080*/  @!P0 SYNCS.PHASECHK.TRANS64 P0, [R3+URZ], R0 ;  /* 0x00000000030085a7 */ /* 0x000ee4000800007f */
[----:B---3--:R-:W-:Y:S05]  /*6090*/  @!P0 BRA `(.L_x_130) ;  /* 0xfffffffc00f08947 */ /* 0x008fea000383ffff */
.L_x_115:
[----:B------:R-:W-:Y:S05]  /*60a0*/  BSYNC B0 ;  /* 0x0000000000007941 */ /* 0x000fea0003800000 */
.L_x_114:
[----:B------:R-:W-:Y:S05]  /*60b0*/  EXIT ;  /* 0x000000000000794d */ /* 0x000fea0003800000 */
.L_x_16:
[----:B-1----:R1:W2:Y:S02]  /*60c0*/  SYNCS.PHASECHK.TRANS64.TRYWAIT P0, [R63+URZ], R0 ;  /* 0x000000003f0075a7 */ /* 0x0022a4000800017f */
[----:B--2---:R-:W-:Y:S05]  /*60d0*/  @!P0 NANOSLEEP.SYNCS 0x989680 ;  /* 0x009896800000895d */ /* 0x004fea0003900000 */
[----:B------:R-:W2:Y:S02]  /*60e0*/  @!P0 SYNCS.PHASECHK.TRANS64 P0, [R63+URZ], R0 ;  /* 0x000000003f0085a7 */ /* 0x000ea4000800007f */
[----:B--2---:R-:W-:Y:S05]  /*60f0*/  @!P0 BRA `(.L_x_16) ;  /* 0xfffffffc00f08947 */ /* 0x004fea000383ffff */
[----:B------:R-:W-:Y:S05]  /*6100*/  BRA `(.L_x_131) ;  /* 0xffffffb4005c7947 */ /* 0x000fea000383ffff */
.L_x_21:
[----:B--2---:R2:W3:Y:S02]  /*6110*/  SYNCS.PHASECHK.TRANS64.TRYWAIT P1, [R3+URZ], R0 ;  /* 0x00000000030075a7 */ /* 0x0044e4000802017f */
[----:B---3--:R-:W-:Y:S05]  /*6120*/  @!P1 NANOSLEEP.SYNCS 0x989680 ;  /* 0x009896800000995d */ /* 0x008fea0003900000 */
[----:B------:R-:W3:Y:S02]  /*6130*/  @!P1 SYNCS.PHASECHK.TRANS64 P1, [R3+URZ], R0 ;  /* 0x00000000030095a7 */ /* 0x000ee4000802007f */
[----:B---3--:R-:W-:Y:S05]  /*6140*/  @!P1 BRA `(.L_x_21) ;  /* 0xfffffffc00f09947 */ /* 0x008fea000383ffff */
[----:B------:R-:W-:Y:S05]  /*6150*/  BRA `(.L_x_20) ;  /* 0xffffffb400c07947 */ /* 0x000fea000383ffff */
.L_x_26:
[----:B--2---:R-:W-:-:S04]  /*6160*/  IMAD.U32 R4, RZ, RZ, UR4 ;  /* 0x00000004ff047e24 */ /* 0x004fc8000f8e00ff */
[----:B------:R2:W3:Y:S03]  /*6170*/  SYNCS.PHASECHK.TRANS64.TRYWAIT P1, [R4+URZ], R3 ;  /* 0x00000003040075a7 */ /* 0x0004e6000802017f */
[----:B---3--:R-:W-:Y:S05]  /*6180*/  @!P1 NANOSLEEP.SYNCS 0x989680 ;  /* 0x009896800000995d */ /* 0x008fea0003900000 */
[----:B------:R-:W3:Y:S02]  /*6190*/  @!P1 SYNCS.PHASECHK.TRANS64 P1, [R4+URZ], R3 ;  /* 0x00000003040095a7 */ /* 0x000ee4000802007f */
[----:B---3--:R-:W-:Y:S05]  /*61a0*/  @!P1 BRA `(.L_x_26) ;  /* 0xfffffffc00ec9947 */ /* 0x008fea000383ffff */
[----:B------:R-:W-:Y:S05]  /*61b0*/  BRA `(.L_x_25) ;  /* 0xffffffb800787947 */ /* 0x000fea000383ffff */
.L_x_32:
[----:B---3--:R3:W4:Y:S02]  /*61c0*/  SYNCS.PHASECHK.TRANS64.TRYWAIT P0, [R63+URZ+0x10], R0 ;  /* 0x000010003f0075a7 */ /* 0x008724000800017f */
[----:B----4-:R-:W-:Y:S05]  /*61d0*/  @!P0 NANOSLEEP.SYNCS 0x989680 ;  /* 0x009896800000895d */ /* 0x010fea0003900000 */
[----:B------:R-:W4:Y:S02]  /*61e0*/  @!P0 SYNCS.PHASECHK.TRANS64 P0, [R63+URZ+0x10], R0 ;  /* 0x000010003f0085a7 */ /* 0x000f24000800007f */
[----:B----4-:R-:W-:Y:S05]  /*61f0*/  @!P0 BRA `(.L_x_32) ;  /* 0xfffffffc00f08947 */ /* 0x010fea000383ffff */
[----:B------:R-:W-:Y:S05]  /*6200*/  BRA `(.L_x_132) ;  /* 0xffffffbc00b87947 */ /* 0x000fea000383ffff */
.L_x_101:
[----:B------:R-:W-:Y:S01]  /*6210*/  BSSY B1, `(.L_x_133) ;  /* 0x0000006000017945 */ /* 0x000fe20003800000 */
[----:B------:R-:W-:-:S07]  /*6220*/  IMAD.MOV.U32 R15, RZ, RZ, -0x1 ;  /* 0xffffffffff0f7424 */ /* 0x000fce00078e00ff */
[----:B-----5:R-:W-:Y:S05]  /*6230*/  WARPSYNC.COLLECTIVE R15, `(.L_x_134) ;  /* 0x000000000f0c7348 */ /* 0x020fea0003c00000 */
[----:B------:R-:W-:Y:S02]  /*6240*/  ELECT P6, UR62, PT ;  /* 0x00000000003e782f */ /* 0x000fe400038c0000 */
[----:B------:R-:W-:Y:S01]  /*6250*/  MOV R14, UR62 ;  /* 0x0000003e000e7c02 */ /* 0x000fe20008000f00 */
[----:B-----5:R-:W-:Y:S10]  /*6260*/  ENDCOLLECTIVE ;  /* 0x000000000000791b */ /* 0x020ff40003800000 */
.L_x_134:
[----:B------:R-:W-:Y:S05]  /*6270*/  BSYNC B1 ;  /* 0x0000000000017941 */ /* 0x000fea0003800000 */
.L_x_133:
[----:B------:R-:W-:Y:S05]  /*6280*/  BRA `(.L_x_135) ;  /* 0xffffffe800a07947 */ /* 0x000fea000383ffff */
.L_x_104:
[----:B0-----:R0:W1:Y:S02]  /*6290*/  SYNCS.PHASECHK.TRANS64.TRYWAIT P1, [R10+URZ+0x70], R5 ;  /* 0x000070050a0075a7 */ /* 0x001064000802017f */
[----:B-1----:R-:W-:Y:S05]  /*62a0*/  @!P1 NANOSLEEP.SYNCS 0x989680 ;  /* 0x009896800000995d */ /* 0x002fea0003900000 */
[----:B------:R-:W1:Y:S02]  /*62b0*/  @!P1 SYNCS.PHASECHK.TRANS64 P1, [R10+URZ+0x70], R5 ;  /* 0x000070050a0095a7 */ /* 0x000e64000802007f */
[----:B-1----:R-:W-:Y:S05]  /*62c0*/  @!P1 BRA `(.L_x_104) ;  /* 0xfffffffc00f09947 */ /* 0x002fea000383ffff */
[----:B------:R-:W-:Y:S05]  /*62d0*/  BRA `(.L_x_136) ;  /* 0xffffffe800d47947 */ /* 0x000fea000383ffff */
.L_x_113:
[----:B------:R-:W-:Y:S01]  /*62e0*/  BSSY B0, `(.L_x_137) ;  /* 0x0000006000007945 */ /* 0x000fe20003800000 */
[----:B------:R-:W-:-:S07]  /*62f0*/  IMAD.MOV.U32 R15, RZ, RZ, -0x1 ;  /* 0xffffffffff0f7424 */ /* 0x000fce00078e00ff */
[----:B-----5:R-:W-:Y:S05]  /*6300*/  WARPSYNC.COLLECTIVE R15, `(.L_x_138) ;  /* 0x000000000f0c7348 */ /* 0x020fea0003c00000 */
[----:B------:R-:W-:Y:S02]  /*6310*/  ELECT P6, UR62, PT ;  /* 0x00000000003e782f */ /* 0x000fe400038c0000 */
[----:B------:R-:W-:Y:S01]  /*6320*/  MOV R14, UR62 ;  /* 0x0000003e000e7c02 */ /* 0x000fe20008000f00 */
[----:B-----5:R-:W-:Y:S10]  /*6330*/  ENDCOLLECTIVE ;  /* 0x000000000000791b */ /* 0x020ff40003800000 */
.L_x_138:
[----:B------:R-:W-:Y:S05]  /*6340*/  BSYNC B0 ;  /* 0x0000000000007941 */ /* 0x000fea0003800000 */
.L_x_137:
[----:B------:R-:W-:Y:S05]  /*6350*/  BRA `(.L_x_139) ;  /* 0xfffffff4003c7947 */ /* 0x000fea000383ffff */
.L_x_117:
[----:B0-----:R0:W1:Y:S02]  /*6360*/  SYNCS.PHASECHK.TRANS64.TRYWAIT P0, [R9+URZ], R4 ;  /* 0x00000004090075a7 */ /* 0x001064000800017f */
[----:B-1----:R-:W-:Y:S05]  /*6370*/  @!P0 NANOSLEEP.SYNCS 0x989680 ;  /* 0x009896800000895d */ /* 0x002fea0003900000 */
[----:B------:R-:W1:Y:S02]  /*6380*/  @!P0 SYNCS.PHASECHK.TRANS64 P0, [R9+URZ], R4 ;  /* 0x00000004090085a7 */ /* 0x000e64000800007f */
[----:B-1----:R-:W-:Y:S05]  /*6390*/  @!P0 BRA `(.L_x_117) ;  /* 0xfffffffc00f08947 */ /* 0x002fea000383ffff */
[----:B------:R-:W-:Y:S05]  /*63a0*/  BRA `(.L_x_140) ;  /* 0xfffffff4007c7947 */ /* 0x000fea000383ffff */
.L_x_118:
[----:B0-----:R0:W1:Y:S02]  /*63b0*/  SYNCS.PHASECHK.TRANS64.TRYWAIT P0, [R8+URZ], R5 ;  /* 0x00000005080075a7 */ /* 0x001064000800017f */
[----:B-1----:R-:W-:Y:S05]  /*63c0*/  @!P0 NANOSLEEP.SYNCS 0x989680 ;  /* 0x009896800000895d */ /* 0x002fea0003900000 */
[----:B------:R-:W1:Y:S02]  /*63d0*/  @!P0 SYNCS.PHASECHK.TRANS64 P0, [R8+URZ], R5 ;  /* 0x00000005080085a7 */ /* 0x000e64000800007f */
[----:B-1----:R-:W-:Y:S05]  /*63e0*/  @!P0 BRA `(.L_x_118) ;  /* 0xfffffffc00f08947 */ /* 0x002fea000383ffff */
[----:B------:R-:W-:Y:S05]  /*63f0*/  BRA `(.L_x_141) ;  /* 0xfffffff4008c7947 */ /* 0x000fea000383ffff */
.L_x_119:
[----:B0-----:R0:W1:Y:S02]  /*6400*/  SYNCS.PHASECHK.TRANS64.TRYWAIT P0, [R9+URZ], R4 ;  /* 0x00000004090075a7 */ /* 0x001064000800017f */
[----:B-1----:R-:W-:Y:S05]  /*6410*/  @!P0 NANOSLEEP.SYNCS 0x989680 ;  /* 0x009896800000895d */ /* 0x002fea0003900000 */
[----:B------:R-:W1:Y:S02]  /*6420*/  @!P0 SYNCS.PHASECHK.TRANS64 P0, [R9+URZ], R4 ;  /* 0x00000004090085a7 */ /* 0x000e64000800007f */
[----:B-1----:R-:W-:Y:S05]  /*6430*/  @!P0 BRA `(.L_x_119) ;  /* 0xfffffffc00f08947 */ /* 0x002fea000383ffff */
[----:B------:R-:W-:Y:S05]  /*6440*/  BRA `(.L_x_142) ;  /* 0xfffffff4009c7947 */ /* 0x000fea000383ffff */
.L_x_120:
[----:B0-----:R0:W1:Y:S02]  /*6450*/  SYNCS.PHASECHK.TRANS64.TRYWAIT P0, [R8+URZ], R5 ;  /* 0x00000005080075a7 */ /* 0x001064000800017f */
[----:B-1----:R-:W-:Y:S05]  /*6460*/  @!P0 NANOSLEEP.SYNCS 0x989680 ;  /* 0x009896800000895d */ /* 0x002fea0003900000 */
[----:B------:R-:W1:Y:S02]  /*6470*/  @!P0 SYNCS.PHASECHK.TRANS64 P0, [R8+URZ], R5 ;  /* 0x00000005080085a7 */ /* 0x000e64000800007f */
[----:B-1----:R-:W-:Y:S05]  /*6480*/  @!P0 BRA `(.L_x_120) ;  /* 0xfffffffc00f08947 */ /* 0x002fea000383ffff */
[----:B------:R-:W-:Y:S05]  /*6490*/  BRA `(.L_x_143) ;  /* 0xfffffff400ac7947 */ /* 0x000fea000383ffff */
.L_x_121:
[----:B0-----:R0:W1:Y:S02]  /*64a0*/  SYNCS.PHASECHK.TRANS64.TRYWAIT P0, [R9+URZ], R4 ;  /* 0x00000004090075a7 */ /* 0x001064000800017f */
[----:B-1----:R-:W-:Y:S05]  /*64b0*/  @!P0 NANOSLEEP.SYNCS 0x989680 ;  /* 0x009896800000895d */ /* 0x002fea0003900000 */
[----:B------:R-:W1:Y:S02]  /*64c0*/  @!P0 SYNCS.PHASECHK.TRANS64 P0, [R9+URZ], R4 ;  /* 0x00000004090085a7 */ /* 0x000e64000800007f */
[----:B-1----:R-:W-:Y:S05]  /*64d0*/  @!P0 BRA `(.L_x_121) ;  /* 0xfffffffc00f08947 */ /* 0x002fea000383ffff */
[----:B------:R-:W-:Y:S05]  /*64e0*/  BRA `(.L_x_144) ;  /* 0xfffffff400bc7947 */ /* 0x000fea000383ffff */
.L_x_122:
[----:B0-----:R0:W1:Y:S02]  /*64f0*/  SYNCS.PHASECHK.TRANS64.TRYWAIT P0, [R8+URZ], R5 ;  /* 0x00000005080075a7 */ /* 0x001064000800017f */
[----:B-1----:R-:W-:Y:S05]  /*6500*/  @!P0 NANOSLEEP.SYNCS 0x989680 ;  /* 0x009896800000895d */ /* 0x002fea0003900000 */
[----:B------:R-:W1:Y:S02]  /*6510*/  @!P0 SYNCS.PHASECHK.TRANS64 P0, [R8+URZ], R5 ;  /* 0x00000005080085a7 */ /* 0x000e64000800007f */
[----:B-1----:R-:W-:Y:S05]  /*6520*/  @!P0 BRA `(.L_x_122) ;  /* 0xfffffffc00f08947 */ /* 0x002fea000383ffff */
[----:B------:R-:W-:Y:S05]  /*6530*/  BRA `(.L_x_145) ;  /* 0xfffffff400cc7947 */ /* 0x000fea000383ffff */
.L_x_123:
[----:B0-----:R0:W1:Y:S02]  /*6540*/  SYNCS.PHASECHK.TRANS64.TRYWAIT P0, [R9+URZ], R4 ;  /* 0x00000004090075a7 */ /* 0x001064000800017f */
[----:B-1----:R-:W-:Y:S05]  /*6550*/  @!P0 NANOSLEEP.SYNCS 0x989680 ;  /* 0x009896800000895d */ /* 0x002fea0003900000 */
[----:B------:R-:W1:Y:S02]  /*6560*/  @!P0 SYNCS.PHASECHK.TRANS64 P0, [R9+URZ], R4 ;  /* 0x00000004090085a7 */ /* 0x000e64000800007f */
[----:B-1----:R-:W-:Y:S05]  /*6570*/  @!P0 BRA `(.L_x_123) ;  /* 0xfffffffc00f08947 */ /* 0x002fea000383ffff */
[----:B------:R-:W-:Y:S05]  /*6580*/  BRA `(.L_x_146) ;  /* 0xfffffff400dc7947 */ /* 0x000fea000383ffff */
.L_x_124:
[----:B0-----:R0:W1:Y:S02]  /*6590*/  SYNCS.PHASECHK.TRANS64.TRYWAIT P0, [R8+URZ], R5 ;  /* 0x00000005080075a7 */ /* 0x001064000800017f */
[----:B-1----:R-:W-:Y:S05]  /*65a0*/  @!P0 NANOSLEEP.SYNCS 0x989680 ;  /* 0x009896800000895d */ /* 0x002fea0003900000 */
[----:B------:R-:W1:Y:S02]  /*65b0*/  @!P0 SYNCS.PHASECHK.TRANS64 P0, [R8+URZ], R5 ;  /* 0x00000005080085a7 */ /* 0x000e64000800007f */
[----:B-1----:R-:W-:Y:S05]  /*65c0*/  @!P0 BRA `(.L_x_124) ;  /* 0xfffffffc00f08947 */ /* 0x002fea000383ffff */
[----:B------:R-:W-:Y:S05]  /*65d0*/  BRA `(.L_x_147) ;  /* 0xfffffff400ec7947 */ /* 0x000fea000383ffff */
.L_x_125:
[----:B0-----:R0:W1:Y:S02]  /*65e0*/  SYNCS.PHASECHK.TRANS64.TRYWAIT P0, [R9+URZ], R4 ;  /* 0x00000004090075a7 */ /* 0x001064000800017f */
[----:B-1----:R-:W-:Y:S05]  /*65f0*/  @!P0 NANOSLEEP.SYNCS 0x989680 ;  /* 0x009896800000895d */ /* 0x002fea0003900000 */
[----:B------:R-:W1:Y:S02]  /*6600*/  @!P0 SYNCS.PHASECHK.TRANS64 P0, [R9+URZ], R4 ;  /* 0x00000004090085a7 */ /* 0x000e64000800007f */
[----:B-1----:R-:W-:Y:S05]  /*6610*/  @!P0 BRA `(.L_x_125) ;  /* 0xfffffffc00f08947 */ /* 0x002fea000383ffff */
[----:B------:R-:W-:Y:S05]  /*6620*/  BRA `(.L_x_148) ;  /* 0xfffffff400fc7947 */ /* 0x000fea000383ffff */
.L_x_126:
[----:B0-----:R0:W1:Y:S02]  /*6630*/  SYNCS.PHASECHK.TRANS64.TRYWAIT P0, [R8+URZ], R5 ;  /* 0x00000005080075a7 */ /* 0x001064000800017f */
[----:B-1----:R-:W-:Y:S05]  /*6640*/  @!P0 NANOSLEEP.SYNCS 0x989680 ;  /* 0x009896800000895d */ /* 0x002fea0003900000 */
[----:B------:R-:W1:Y:S02]  /*6650*/  @!P0 SYNCS.PHASECHK.TRANS64 P0, [R8+URZ], R5 ;  /* 0x00000005080085a7 */ /* 0x000e64000800007f */
[----:B-1----:R-:W-:Y:S05]  /*6660*/  @!P0 BRA `(.L_x_126) ;  /* 0xfffffffc00f08947 */ /* 0x002fea000383ffff */
[----:B------:R-:W-:Y:S05]  /*6670*/  BRA `(.L_x_149) ;  /* 0xfffffff8000c7947 */ /* 0x000fea000383ffff */
.L_x_127:
[----:B0-----:R0:W1:Y:S02]  /*6680*/  SYNCS.PHASECHK.TRANS64.TRYWAIT P0, [R9+URZ], R4 ;  /* 0x00000004090075a7 */ /* 0x001064000800017f */
[----:B-1----:R-:W-:Y:S05]  /*6690*/  @!P0 NANOSLEEP.SYNCS 0x989680 ;  /* 0x009896800000895d */ /* 0x002fea0003900000 */
[----:B------:R-:W1:Y:S02]  /*66a0*/  @!P0 SYNCS.PHASECHK.TRANS64 P0, [R9+URZ], R4 ;  /* 0x00000004090085a7 */ /* 0x000e64000800007f */
[----:B-1----:R-:W-:Y:S05]  /*66b0*/  @!P0 BRA `(.L_x_127) ;  /* 0xfffffffc00f08947 */ /* 0x002fea000383ffff */
[----:B------:R-:W-:Y:S05]  /*66c0*/  BRA `(.L_x_150) ;  /* 0xfffffff8001c7947 */ /* 0x000fea000383ffff */
.L_x_128:
[----:B0-----:R0:W1:Y:S02]  /*66d0*/  SYNCS.PHASECHK.TRANS64.TRYWAIT P0, [R8+URZ], R5 ;  /* 0x00000005080075a7 */ /* 0x001064000800017f */
[----:B-1----:R-:W-:Y:S05]  /*66e0*/  @!P0 NANOSLEEP.SYNCS 0x989680 ;  /* 0x009896800000895d */ /* 0x002fea0003900000 */
[----:B------:R-:W1:Y:S02]  /*66f0*/  @!P0 SYNCS.PHASECHK.TRANS64 P0, [R8+URZ], R5 ;  /* 0x00000005080085a7 */ /* 0x000e64000800007f */
[----:B-1----:R-:W-:Y:S05]  /*6700*/  @!P0 BRA `(.L_x_128) ;  /* 0xfffffffc00f08947 */ /* 0x002fea000383ffff */
[----:B------:R-:W-:Y:S05]  /*6710*/  BRA `(.L_x_151) ;  /* 0xfffffff8002c7947 */ /* 0x000fea000383ffff */
.L_x_129:
[----:B-1----:R1:W2:Y:S02]  /*6720*/  SYNCS.PHASECHK.TRANS64.TRYWAIT P0, [R11+URZ], R6 ;  /* 0x000000060b0075a7 */ /* 0x0022a4000800017f */
[----:B--2---:R-:W-:Y:S05]  /*6730*/  @!P0 NANOSLEEP.SYNCS 0x989680 ;  /* 0x009896800000895d */ /* 0x004fea0003900000 */
[----:B------:R-:W2:Y:S02]  /*6740*/  @!P0 SYNCS.PHASECHK.TRANS64 P0, [R11+URZ], R6 ;  /* 0x000000060b0085a7 */ /* 0x000ea4000800007f */
[----:B--2---:R-:W-:Y:S05]  /*6750*/  @!P0 BRA `(.L_x_129) ;  /* 0xfffffffc00f08947 */ /* 0x004fea000383ffff */
[----:B------:R-:W-:Y:S05]  /*6760*/  BRA `(.L_x_152) ;  /* 0xfffffff800347947 */ /* 0x000fea000383ffff */
.L_x_153:
[----:B------:R-:W-:-:S00]  /*6770*/  BRA `(.L_x_153) ;  /* 0xfffffffc00fc7947 */ /* 0x000fc0000383ffff */
[----:B------:R-:W-:-:S00]  /*6780*/  NOP ;  /* 0x0000000000007918 */ /* 0x000fc00000000000 */
[----:B------:R-:W-:-:S00]  /*6790*/  NOP ;  /* 0x0000000000007918 */ /* 0x000fc00000000000 */
[----:B------:R-:W-:-:S00]  /*67a0*/  NOP ;  /* 0x0000000000007918 */ /* 0x000fc00000000000 */
[----:B------:R-:W-:-:S00]  /*67b0*/  NOP ;  /* 0x0000000000007918 */ /* 0x000fc00000000000 */
[----:B------:R-:W-:-:S00]  /*67c0*/  NOP ;  /* 0x0000000000007918 */ /* 0x000fc00000000000 */
[----:B------:R-:W-:-:S00]  /*67d0*/  NOP ;  /* 0x0000000000007918 */ /* 0x000fc00000000000 */
[----:B------:R-:W-:-:S00]  /*67e0*/  NOP ;  /* 0x0000000000007918 */ /* 0x000fc00000000000 */
[----:B------:R-:W-:-:S00]  /*67f0*/  NOP ;  /* 0x0000000000007918 */ /* 0x000fc00000000000 */
.L_x_154:


//--------------------- .nv.global.init           --------------------------
	.section	.nv.global.init,"aw",@progbits
.nv.global.init:
	.type		$str$22,@object
	.size		$str$22,($str$23 - $str$22)
$str$22:
        /*0000*/ 	.byte	0x6b, 0x5f, 0x74, 0x69, 0x6c, 0x65, 0x5f, 0x63, 0x6f, 0x75, 0x6e, 0x74, 0x20, 0x3e, 0x3d, 0x20
        /*0010*/ 	.byte	0x31, 0x00
	.type		$str$23,@object
	.size		$str$23,(__unnamed_1 - $str$23)
$str$23:
        /*0012*/ 	.byte	0x2f, 0x74, 0x6d, 0x70, 0x2f, 0x63, 0x75, 0x74, 0x6c, 0x61, 0x73, 0x73, 0x5f, 0x73, 0x77, 0x65
        /*0022*/ 	.byte	0x65, 0x70, 0x5f, 0x73, 0x72, 0x63, 0x2f, 0x69, 0x6e, 0x63, 0x6c, 0x75, 0x64, 0x65, 0x2f, 0x63
        /*0032*/ 	.byte	0x75, 0x74, 0x6c, 0x61, 0x73, 0x73, 0x2f, 0x67, 0x65, 0x6d, 0x6d, 0x2f, 0x63, 0x6f, 0x6c, 0x6c
        /*0042*/ 	.byte	0x65, 0x63, 0x74, 0x69, 0x76, 0x65, 0x2f, 0x73, 0x6d, 0x39, 0x30, 0x5f, 0x6d, 0x6d, 0x61, 0x5f
        /*0052*/ 	.byte	0x74, 0x6d, 0x61, 0x5f, 0x67, 0x6d, 0x6d, 0x61, 0x5f, 0x73, 0x73, 0x5f, 0x77, 0x61, 0x72, 0x70
        /*0062*/ 	.byte	0x73, 0x70, 0x65, 0x63, 0x69, 0x61, 0x6c, 0x69, 0x7a, 0x65, 0x64, 0x2e, 0x68, 0x70, 0x70, 0x00
	.type		__unnamed_1,@object
	.size		__unnamed_1,(.L_0 - __unnamed_1)
__unnamed_1:
        /*0072*/ 	.byte	0x76, 0x6f, 0x69, 0x64, 0x20, 0x63, 0x75, 0x74, 0x6c, 0x61, 0x73, 0x73, 0x3a, 0x3a, 0x67, 0x65
        /* <DEDUP_REMOVED lines=179> */
        /*0bb2*/ 	.byte	0x75, 0x74, 0x65, 0x3a, 0x3a, 0x69, 0x64, 0x65, 0x6e, 0x74, 0x69, 0x74, 0x79, 0x5d, 0x00
.L_0:


//--------------------- .nv.shared._ZN7cutlass13device_kernelINS_4gemm6kernel13GemmUniversalIN4cute5tupleIJiiiiEEENS1_10collective13CollectiveMmaINS1_34MainloopSm90TmaGmmaWarpSpecializedILi14ENS5_IJNS4_1CILi1EEESB_SB_EEENS1_32KernelTmaWarpSpecializedPingpongEEENS5_IJNSA_ILi64EEESF_SF_EEENS_10bfloat16_tENS5_IJlSB_lEEESH_SI_NS4_8TiledMMAINS4_8MMA_AtomIJNS4_4SM904GMMA27MMA_64x64x16_F32BF16BF16_SSILNSM_5MajorE0ELSO_0ELNSM_7ScaleInE1ELSP_1EEEEEENS4_6LayoutISC_NS5_IJNSA_ILi0EEEST_ST_EEEEENS5_IJNS4_10UnderscoreESW_SW_EEEEENS4_13SM90_TMA_LOADENS4_14ComposedLayoutINS4_7SwizzleILi3ELi4ELi3EEENS4_18smem_ptr_flag_bitsILi16EEENSS_INS5_IJNSA_ILi8EEESF_EEENS5_IJSF_SB_EEEEEEEvNS4_8identityESZ_S19_vS1A_EENS_8epilogue10collective6detail29Sm90TmaWarpSpecializedAdapterINS1D_15DefaultEpilogueISH_SI_SI_NS1C_6thread17LinearCombinationISH_Li1EffLNS1H_9ScaleType4KindE0ELNS_15FloatRoundStyleE2ESH_EENS1_15EpilogueDefaultEEEEEvvEEEEvNT_6ParamsE --------------------------
	.section	.nv.shared._ZN7cutlass13device_kernelINS_4gemm6kernel13GemmUniversalIN4cute5tupleIJiiiiEEENS1_10collective13CollectiveMmaINS1_34MainloopSm90TmaGmmaWarpSpecializedILi14ENS5_IJNS4_1CILi1EEESB_SB_EEENS1_32KernelTmaWarpSpecializedPingpongEEENS5_IJNSA_ILi64EEESF_SF_EEENS_10bfloat16_tENS5_IJlSB_lEEESH_SI_NS4_8TiledMMAINS4_8MMA_AtomIJNS4_4SM904GMMA27MMA_64x64x16_F32BF16BF16_SSILNSM_5MajorE0ELSO_0ELNSM_7ScaleInE1ELSP_1EEEEEENS4_6LayoutISC_NS5_IJNSA_ILi0EEEST_ST_EEEEENS5_IJNS4_10UnderscoreESW_SW_EEEEENS4_13SM90_TMA_LOADENS4_14ComposedLayoutINS4_7SwizzleILi3ELi4ELi3EEENS4_18smem_ptr_flag_bitsILi16EEENSS_INS5_IJNSA_ILi8EEESF_EEENS5_IJSF_SB_EEEEEEEvNS4_8identityESZ_S19_vS1A_EENS_8epilogue10collective6detail29Sm90TmaWarpSpecializedAdapterINS1D_15DefaultEpilogueISH_SI_SI_NS1C_6thread17LinearCombinationISH_Li1EffLNS1H_9ScaleType4KindE0ELNS_15FloatRoundStyleE2ESH_EENS1_15EpilogueDefaultEEEEEvvEEEEvNT_6ParamsE,"aw",@nobits
	.sectionflags	@""
	.align	16
	.zero		1024


//--------------------- .nv.shared.reserved.0     --------------------------
	.section	.nv.shared.reserved.0,"aw",@nobits
	.weak		__nv_reservedSMEM_offset_0_alias
	.size		__nv_reservedSMEM_offset_0_alias, 0, 0
	.other		__nv_reservedSMEM_offset_0_alias,@"STO_CUDA_RESERVED_SHARED STV_DEFAULT"
__nv_reservedSMEM_offset_0_alias:
	.zero		0


//--------------------- .nv.global                --------------------------
	.section	.nv.global,"aw",@nobits
.nv.global:
	.type		_ZN40_INTERNAL_2aa75e40_4_k_cu_140ea3f7_124704cute1_E,@object
	.size		_ZN40_INTERNAL_2aa75e40_4_k_cu_140ea3f7_124704cute1_E,(_ZN40_INTERNAL_2aa75e40_4_k_cu_140ea3f7_124704cuda3std3__45__cpo6cbeginE - _ZN40_INTERNAL_2aa75e40_4_k_cu_140ea3f7_124704cute1_E)
_ZN40_INTERNAL_2aa75e40_4_k_cu_140ea3f7_124704cute1_E:
	.zero		1
	.type		_ZN40_INTERNAL_2aa75e40_4_k_cu_140ea3f7_124704cuda3std3__45__cpo6cbeginE,@object
	.size		_ZN40_INTERNAL_2aa75e40_4_k_cu_140ea3f7_124704cuda3std3__45__cpo6cbeginE,(_ZN40_INTERNAL_2aa75e40_4_k_cu_140ea3f7_124704cuda3std3__48in_placeE - _ZN40_INTERNAL_2aa75e40_4_k_cu_140ea3f7_124704cuda3std3__45__cpo6cbeginE)
_ZN40_INTERNAL_2aa75e40_4_k_cu_140ea3f7_124704cuda3std3__45__cpo6cbeginE:
	.zero		1
	.type		_ZN40_INTERNAL_2aa75e40_4_k_cu_140ea3f7_124704cuda3std3__48in_placeE,@object
	.size		_ZN40_INTERNAL_2aa75e40_4_k_cu_140ea3f7_124704cuda3std3__48in_placeE,(_ZN40_INTERNAL_2aa75e40_4_k_cu_140ea3f7_124704cuda3std6ranges3__45__cpo9iter_moveE - _ZN40_INTERNAL_2aa75e40_4_k_cu_140ea3f7_124704cuda3std3__48in_placeE)
_ZN40_INTERNAL_2aa75e40_4_k_cu_140ea3f7_124704cuda3std3__48in_placeE:
	.zero		1
	.type		_ZN40_INTERNAL_2aa75e40_4_k_cu_140ea3f7_124704cuda3std6ranges3__45__cpo9iter_moveE,@object
	.size		_ZN40_INTERNAL_2aa75e40_4_k_cu_140ea3f7_124704cuda3std6ranges3__45__cpo9iter_moveE,(_ZN40_INTERNAL_2aa75e40_4_k_cu_140ea3f7_124704cuda3std3__45__cpo5beginE - _ZN40_INTERNAL_2aa75e40_4_k_cu_140ea3f7_124704cuda3std6ranges3__45__cpo9iter_moveE)
_ZN40_INTERNAL_2aa75e40_4_k_cu_140ea3f7_124704cuda3std6ranges3__45__cpo9iter_moveE:
	.zero		1
	.type		_ZN40_INTERNAL_2aa75e40_4_k_cu_140ea3f7_124704cuda3std3__45__cpo5beginE,@object
	.size		_ZN40_INTERNAL_2aa75e40_4_k_cu_140ea3f7_124704cuda3std3__45__cpo5beginE,(_ZN40_INTERNAL_2aa75e40_4_k_cu_140ea3f7_124704cuda3std3__442_GLOBAL__N__2aa75e40_4_k_cu_140ea3f7_124706ignoreE - _ZN40_INTERNAL_2aa75e40_4_k_cu_140ea3f7_124704cuda3std3__45__cpo5beginE)
_ZN40_INTERNAL_2aa75e40_4_k_cu_140ea3f7_124704cuda3std3__45__cpo5beginE:
	.zero		1
	.type		_ZN40_INTERNAL_2aa75e40_4_k_cu_140ea3f7_124704cuda3std3__442_GLOBAL__N__2aa75e40_4_k_cu_140ea3f7_124706ignoreE,@object
	.size		_ZN40_INTERNAL_2aa75e40_4_k_cu_140ea3f7_124704cuda3std3__442_GLOBAL__N__2aa75e40_4_k_cu_140ea3f7_124706ignoreE,(_ZN40_INTERNAL_2aa75e40_4_k_cu_140ea3f7_124704cute7productE - _ZN40_INTERNAL_2aa75e40_4_k_cu_140ea3f7_124704cuda3std3__442_GLOBAL__N__2aa75e40_4_k_cu_140ea3f7_124706ignoreE)
_ZN40_INTERNAL_2aa75e40_4_k_cu_140ea3f7_124704cuda3std3__442_GLOBAL__N__2aa75e40_4_k_cu_140ea3f7_124706ignoreE:
	.zero		1
	.type		_ZN40_INTERNAL_2aa75e40_4_k_cu_140ea3f7_124704cute7productE,@object
	.size		_ZN40_INTERNAL_2aa75e40_4_k_cu_140ea3f7_124704cute7productE,(_ZN40_INTERNAL_2aa75e40_4_k_cu_140ea3f7_124704cuda3std3__45__cpo3endE - _ZN40_INTERNAL_2aa75e40_4_k_cu_140ea3f7_124704cute7productE)
_ZN40_INTERNAL_2aa75e40_4_k_cu_140ea3f7_124704cute7productE:
	.zero		1
	.type		_ZN40_INTERNAL_2aa75e40_4_k_cu_140ea3f7_124704cuda3std3__45__cpo3endE,@object
	.size		_ZN40_INTERNAL_2aa75e40_4_k_cu_140ea3f7_124704cuda3std3__45__cpo3endE,(_ZN40_INTERNAL_2aa75e40_4_k_cu_140ea3f7_124704cuda3std3__419piecewise_constructE - _ZN40_INTERNAL_2aa75e40_4_k_cu_140ea3f7_124704cuda3std3__45__cpo3endE)
_ZN40_INTERNAL_2aa75e40_4_k_cu_140ea3f7_124704cuda3std3__45__cpo3endE:
	.zero		1
	.type		_ZN40_INTERNAL_2aa75e40_4_k_cu_140ea3f7_124704cuda3std3__419piecewise_constructE,@object
	.size		_ZN40_INTERNAL_2aa75e40_4_k_cu_140ea3f7_124704cuda3std3__419piecewise_constructE,(_ZN40_INTERNAL_2aa75e40_4_k_cu_140ea3f7_124704cuda3std3__45__cpo4cendE - _ZN40_INTERNAL_2aa75e40_4_k_cu_140ea3f7_124704cuda3std3__419piecewise_constructE)
_ZN40_INTERNAL_2aa75e40_4_k_cu_140ea3f7_124704cuda3std3__419piecewise_constructE:
	.zero		1
	.type		_ZN40_INTERNAL_2aa75e40_4_k_cu_140ea3f7_124704cuda3std3__45__cpo4cendE,@object
	.size		_ZN40_INTERNAL_2aa75e40_4_k_cu_140ea3f7_124704cuda3std3__45__cpo4cendE,(_ZN40_INTERNAL_2aa75e40_4_k_cu_140ea3f7_124704cuda3std6ranges3__45__cpo4swapE - _ZN40_INTERNAL_2aa75e40_4_k_cu_140ea3f7_124704cuda3std3__45__cpo4cendE)
_ZN40_INTERNAL_2aa75e40_4_k_cu_140ea3f7_124704cuda3std3__45__cpo4cendE:
	.zero		1
	.type		_ZN40_INTERNAL_2aa75e40_4_k_cu_140ea3f7_124704cuda3std6ranges3__45__cpo4swapE,@object
	.size		_ZN40_INTERNAL_2aa75e40_4_k_cu_140ea3f7_124704cuda3std6ranges3__45__cpo4swapE,(.L_8 - _ZN40_INTERNAL_2aa75e40_4_k_cu_140ea3f7_124704cuda3std6ranges3__45__cpo4swapE)
_ZN40_INTERNAL_2aa75e40_4_k_cu_140ea3f7_124704cuda3std6ranges3__45__cpo4swapE:
	.zero		1
.L_8:


//--------------------- .nv.constant0._ZN7cutlass13device_kernelINS_4gemm6kernel13GemmUniversalIN4cute5tupleIJiiiiEEENS1_10collective13CollectiveMmaINS1_34MainloopSm90TmaGmmaWarpSpecializedILi14ENS5_IJNS4_1CILi1EEESB_SB_EEENS1_32KernelTmaWarpSpecializedPingpongEEENS5_IJNSA_ILi64EEESF_SF_EEENS_10bfloat16_tENS5_IJlSB_lEEESH_SI_NS4_8TiledMMAINS4_8MMA_AtomIJNS4_4SM904GMMA27MMA_64x64x16_F32BF16BF16_SSILNSM_5MajorE0ELSO_0ELNSM_7ScaleInE1ELSP_1EEEEEENS4_6LayoutISC_NS5_IJNSA_ILi0EEEST_ST_EEEEENS5_IJNS4_10UnderscoreESW_SW_EEEEENS4_13SM90_TMA_LOADENS4_14ComposedLayoutINS4_7SwizzleILi3ELi4ELi3EEENS4_18smem_ptr_flag_bitsILi16EEENSS_INS5_IJNSA_ILi8EEESF_EEENS5_IJSF_SB_EEEEEEEvNS4_8identityESZ_S19_vS1A_EENS_8epilogue10collective6detail29Sm90TmaWarpSpecializedAdapterINS1D_15DefaultEpilogueISH_SI_SI_NS1C_6thread17LinearCombinationISH_Li1EffLNS1H_9ScaleType4KindE0ELNS_15FloatRoundStyleE2ESH_EENS1_15EpilogueDefaultEEEEEvvEEEEvNT_6ParamsE --------------------------
	.section	.nv.constant0._ZN7cutlass13device_kernelINS_4gemm6kernel13GemmUniversalIN4cute5tupleIJiiiiEEENS1_10collective13CollectiveMmaINS1_34MainloopSm90TmaGmmaWarpSpecializedILi14ENS5_IJNS4_1CILi1EEESB_SB_EEENS1_32KernelTmaWarpSpecializedPingpongEEENS5_IJNSA_ILi64EEESF_SF_EEENS_10bfloat16_tENS5_IJlSB_lEEESH_SI_NS4_8TiledMMAINS4_8MMA_AtomIJNS4_4SM904GMMA27MMA_64x64x16_F32BF16BF16_SSILNSM_5MajorE0ELSO_0ELNSM_7ScaleInE1ELSP_1EEEEEENS4_6LayoutISC_NS5_IJNSA_ILi0EEEST_ST_EEEEENS5_IJNS4_10UnderscoreESW_SW_EEEEENS4_13SM90_TMA_LOADENS4_14ComposedLayoutINS4_7SwizzleILi3ELi4ELi3EEENS4_18smem_ptr_flag_bitsILi16EEENSS_INS5_IJNSA_ILi8EEESF_EEENS5_IJSF_SB_EEEEEEEvNS4_8identityESZ_S19_vS1A_EENS_8epilogue10collective6detail29Sm90TmaWarpSpecializedAdapterINS1D_15DefaultEpilogueISH_SI_SI_NS1C_6thread17LinearCombinationISH_Li1EffLNS1H_9ScaleType4KindE0ELNS_15FloatRoundStyleE2ESH_EENS1_15EpilogueDefaultEEEEEvvEEEEvNT_6ParamsE,"a",@progbits
	.sectionflags	@""
	.align	4
.nv.constant0._ZN7cutlass13device_kernelINS_4gemm6kernel13GemmUniversalIN4cute5tupleIJiiiiEEENS1_10collective13CollectiveMmaINS1_34MainloopSm90TmaGmmaWarpSpecializedILi14ENS5_IJNS4_1CILi1EEESB_SB_EEENS1_32KernelTmaWarpSpecializedPingpongEEENS5_IJNSA_ILi64EEESF_SF_EEENS_10bfloat16_tENS5_IJlSB_lEEESH_SI_NS4_8TiledMMAINS4_8MMA_AtomIJNS4_4SM904GMMA27MMA_64x64x16_F32BF16BF16_SSILNSM_5MajorE0ELSO_0ELNSM_7ScaleInE1ELSP_1EEEEEENS4_6LayoutISC_NS5_IJNSA_ILi0EEEST_ST_EEEEENS5_IJNS4_10UnderscoreESW_SW_EEEEENS4_13SM90_TMA_LOADENS4_14ComposedLayoutINS4_7SwizzleILi3ELi4ELi3EEENS4_18smem_ptr_flag_bitsILi16EEENSS_INS5_IJNSA_ILi8EEESF_EEENS5_IJSF_SB_EEEEEEEvNS4_8identityESZ_S19_vS1A_EENS_8epilogue10collective6detail29Sm90TmaWarpSpecializedAdapterINS1D_15DefaultEpilogueISH_SI_SI_NS1C_6thread17LinearCombinationISH_Li1EffLNS1H_9ScaleType4KindE0ELNS_15FloatRoundStyleE2ESH_EENS1_15EpilogueDefaultEEEEEvvEEEEvNT_6ParamsE:
	.zero		1664


//--------------------- SYMBOLS --------------------------

	.type		.nv.reservedSmem.offset0,@object
	.size		.nv.reservedSmem.offset0,0x4
	.type		__assertfail,@function
